	.target	sm_100

	.elftype	@"ET_EXEC"


//--------------------- .note.nv.tkinfo           --------------------------
	.section	.note.nv.tkinfo,"",@"SHT_NOTE"
	.sectionflags	@"SHF_NOTE_NV_TKINFO"
	.tkinfo
        /*0018*/ 	.word	0x00000081
        /*0030*/ 	.string	""
        /*0030*/ 	.string	"ptxas"
        /*0030*/ 	.string	"Cuda compilation tools, release 12.9, V12.9.86"
        /*0030*/ 	.string	"Build cuda_12.9.r12.9/compiler.36037853_0"
        /*0030*/ 	.string	"-regUsageLevel 10 -arch sm_100f -m 64 "



//--------------------- .note.nv.cuver            --------------------------
	.section	.note.nv.cuver,"",@"SHT_NOTE"
	.sectionflags	@"SHF_NOTE_NV_CUVER"
        /*0018*/ 	.short	0x0001
        /*001a*/ 	.short	0x0064
        /*001c*/ 	.short	0x0001
        /*001e*/ 	.short	0x0000
        /*0020*/ 	.short	0x0001
        /*0022*/ 	.short	0x0000


//--------------------- .nv.info                  --------------------------
	.section	.nv.info,"",@"SHT_CUDA_INFO"
	.align	4


	//----- nvinfo : EIATTR_REGCOUNT
	.align		4
        /*0000*/ 	.byte	0x04, 0x2f
        /*0002*/ 	.short	(.L_15 - .L_14)
	.align		4
.L_14:
        /*0004*/ 	.word	index@(_ZN9deep_gemm24sm100_fp8_gemm_1d1d_implILN4cute4UMMA5MajorE0ELS3_0ELj0ELj4096ELj7168ELj128ELj64ELj128ELj1ELj128ELj128ELj128ELj7ELj128ELj128ELj1ELb0ELj128ELNS_8GemmTypeE0ELb0EN7cutlass10bfloat16_tENS_16EpilogueIdentityEEEvPijjj14CUtensorMap_stS9_S9_S9_S9_)
        /*0008*/ 	.word	0x00000037


	//----- nvinfo : EIATTR_FRAME_SIZE
	.align		4
.L_15:
        /*000c*/ 	.byte	0x04, 0x11
        /*000e*/ 	.short	(.L_17 - .L_16)
	.align		4
.L_16:
        /*0010*/ 	.word	index@($__internal_3_$__cuda_sm20_div_u16)
        /*0014*/ 	.word	0x00000000


	//----- nvinfo : EIATTR_FRAME_SIZE
	.align		4
.L_17:
        /*0018*/ 	.byte	0x04, 0x11
        /*001a*/ 	.short	(.L_19 - .L_18)
	.align		4
.L_18:
        /*001c*/ 	.word	index@($__internal_2_$__cuda_sm10x_tcgen05_guardrail_trap_unallocated_columns_being_dealloced)
        /*0020*/ 	.word	0x00000000


	//----- nvinfo : EIATTR_FRAME_SIZE
	.align		4
.L_19:
        /*0024*/ 	.byte	0x04, 0x11
        /*0026*/ 	.short	(.L_21 - .L_20)
	.align		4
.L_20:
        /*0028*/ 	.word	index@($__internal_1_$__cuda_sm10x_tcgen05_guardrail_trap_phase_invalid_during_alloc)
        /*002c*/ 	.word	0x00000000


	//----- nvinfo : EIATTR_FRAME_SIZE
	.align		4
.L_21:
        /*0030*/ 	.byte	0x04, 0x11
        /*0032*/ 	.short	(.L_23 - .L_22)
	.align		4
.L_22:
        /*0034*/ 	.word	index@($__internal_0_$__cuda_sm10x_tcgen05_guardrail_trap_col_being_dealloced_not_returned_by_alloc)
        /*0038*/ 	.word	0x00000000


	//----- nvinfo : EIATTR_FRAME_SIZE
	.align		4
.L_23:
        /*003c*/ 	.byte	0x04, 0x11
        /*003e*/ 	.short	(.L_25 - .L_24)
	.align		4
.L_24:
        /*0040*/ 	.word	index@(_ZN9deep_gemm24sm100_fp8_gemm_1d1d_implILN4cute4UMMA5MajorE0ELS3_0ELj0ELj4096ELj7168ELj128ELj64ELj128ELj1ELj128ELj128ELj128ELj7ELj128ELj128ELj1ELb0ELj128ELNS_8GemmTypeE0ELb0EN7cutlass10bfloat16_tENS_16EpilogueIdentityEEEvPijjj14CUtensorMap_stS9_S9_S9_S9_)
        /*0044*/ 	.word	0x00000000


	//----- nvinfo : EIATTR_MIN_STACK_SIZE
	.align		4
.L_25:
        /*0048*/ 	.byte	0x04, 0x12
        /*004a*/ 	.short	(.L_27 - .L_26)
	.align		4
.L_26:
        /*004c*/ 	.word	index@(_ZN9deep_gemm24sm100_fp8_gemm_1d1d_implILN4cute4UMMA5MajorE0ELS3_0ELj0ELj4096ELj7168ELj128ELj64ELj128ELj1ELj128ELj128ELj128ELj7ELj128ELj128ELj1ELb0ELj128ELNS_8GemmTypeE0ELb0EN7cutlass10bfloat16_tENS_16EpilogueIdentityEEEvPijjj14CUtensorMap_stS9_S9_S9_S9_)
        /*0050*/ 	.word	0x00000000
.L_27:


//--------------------- .nv.info._ZN9deep_gemm24sm100_fp8_gemm_1d1d_implILN4cute4UMMA5MajorE0ELS3_0ELj0ELj4096ELj7168ELj128ELj64ELj128ELj1ELj128ELj128ELj128ELj7ELj128ELj128ELj1ELb0ELj128ELNS_8GemmTypeE0ELb0EN7cutlass10bfloat16_tENS_16EpilogueIdentityEEEvPijjj14CUtensorMap_stS9_S9_S9_S9_ --------------------------
	.section	.nv.info._ZN9deep_gemm24sm100_fp8_gemm_1d1d_implILN4cute4UMMA5MajorE0ELS3_0ELj0ELj4096ELj7168ELj128ELj64ELj128ELj1ELj128ELj128ELj128ELj7ELj128ELj128ELj1ELb0ELj128ELNS_8GemmTypeE0ELb0EN7cutlass10bfloat16_tENS_16EpilogueIdentityEEEvPijjj14CUtensorMap_stS9_S9_S9_S9_,"",@"SHT_CUDA_INFO"
	.sectionflags	@""
	.align	4


	//----- nvinfo : EIATTR_CUDA_API_VERSION
	.align		4
        /*0000*/ 	.byte	0x04, 0x37
        /*0002*/ 	.short	(.L_29 - .L_28)
.L_28:
        /*0004*/ 	.word	0x00000081


	//----- nvinfo : EIATTR_KPARAM_INFO
	.align		4
.L_29:
        /*0008*/ 	.byte	0x04, 0x17
        /*000a*/ 	.short	(.L_31 - .L_30)
.L_30:
        /*000c*/ 	.word	0x00000000
        /*0010*/ 	.short	0x0008
        /*0012*/ 	.short	0x0240
        /*0014*/ 	.byte	0x00, 0xf0, 0x01, 0x02


	//----- nvinfo : EIATTR_KPARAM_INFO
	.align		4
.L_31:
        /*0018*/ 	.byte	0x04, 0x17
        /*001a*/ 	.short	(.L_33 - .L_32)
.L_32:
        /*001c*/ 	.word	0x00000000
        /*0020*/ 	.short	0x0007
        /*0022*/ 	.short	0x01c0
        /*0024*/ 	.byte	0x00, 0xf0, 0x01, 0x02


	//----- nvinfo : EIATTR_KPARAM_INFO
	.align		4
.L_33:
        /*0028*/ 	.byte	0x04, 0x17
        /*002a*/ 	.short	(.L_35 - .L_34)
.L_34:
        /*002c*/ 	.word	0x00000000
        /*0030*/ 	.short	0x0006
        /*0032*/ 	.short	0x0140
        /*0034*/ 	.byte	0x00, 0xf0, 0x01, 0x02


	//----- nvinfo : EIATTR_KPARAM_INFO
	.align		4
.L_35:
        /*0038*/ 	.byte	0x04, 0x17
        /*003a*/ 	.short	(.L_37 - .L_36)
.L_36:
        /*003c*/ 	.word	0x00000000
        /*0040*/ 	.short	0x0005
        /*0042*/ 	.short	0x00c0
        /*0044*/ 	.byte	0x00, 0xf0, 0x01, 0x02


	//----- nvinfo : EIATTR_KPARAM_INFO
	.align		4
.L_37:
        /*0048*/ 	.byte	0x04, 0x17
        /*004a*/ 	.short	(.L_39 - .L_38)
.L_38:
        /*004c*/ 	.word	0x00000000
        /*0050*/ 	.short	0x0004
        /*0052*/ 	.short	0x0040
        /*0054*/ 	.byte	0x00, 0xf0, 0x01, 0x02


	//----- nvinfo : EIATTR_KPARAM_INFO
	.align		4
.L_39:
        /*0058*/ 	.byte	0x04, 0x17
        /*005a*/ 	.short	(.L_41 - .L_40)
.L_40:
        /*005c*/ 	.word	0x00000000
        /*0060*/ 	.short	0x0003
        /*0062*/ 	.short	0x0010
        /*0064*/ 	.byte	0x00, 0xf0, 0x11, 0x00


	//----- nvinfo : EIATTR_KPARAM_INFO
	.align		4
.L_41:
        /*0068*/ 	.byte	0x04, 0x17
        /*006a*/ 	.short	(.L_43 - .L_42)
.L_42:
        /*006c*/ 	.word	0x00000000
        /*0070*/ 	.short	0x0002
        /*0072*/ 	.short	0x000c
        /*0074*/ 	.byte	0x00, 0xf0, 0x11, 0x00


	//----- nvinfo : EIATTR_KPARAM_INFO
	.align		4
.L_43:
        /*0078*/ 	.byte	0x04, 0x17
        /*007a*/ 	.short	(.L_45 - .L_44)
.L_44:
        /*007c*/ 	.word	0x00000000
        /*0080*/ 	.short	0x0001
        /*0082*/ 	.short	0x0008
        /*0084*/ 	.byte	0x00, 0xf0, 0x11, 0x00


	//----- nvinfo : EIATTR_KPARAM_INFO
	.align		4
.L_45:
        /*0088*/ 	.byte	0x04, 0x17
        /*008a*/ 	.short	(.L_47 - .L_46)
.L_46:
        /*008c*/ 	.word	0x00000000
        /*0090*/ 	.short	0x0000
        /*0092*/ 	.short	0x0000
        /*0094*/ 	.byte	0x00, 0xf5, 0x21, 0x00


	//----- nvinfo : EIATTR_AT_ENTRY_FRAGMENTS
	.align		4
.L_47:
        /*0098*/ 	.byte	0x04, 0x4f
        /*009a*/ 	.short	(.L_49 - .L_48)


	//   ....[0]....
.L_48:
        /*009c*/ 	.word	0x00000004


	//----- nvinfo : EIATTR_RESERVED_SMEM_USED
	.align		4
.L_49:
        /*00a0*/ 	.byte	0x01, 0x41
	.zero		2


	//----- nvinfo : EIATTR_SPARSE_MMA_MASK
	.align		4
        /*00a4*/ 	.byte	0x03, 0x50
        /*00a6*/ 	.short	0x0000


	//----- nvinfo : EIATTR_TCGEN05_1CTA_USED
	.align		4
        /*00a8*/ 	.byte	0x01, 0x51
	.zero		2


	//----- nvinfo : EIATTR_MAXREG_COUNT
	.align		4
        /*00ac*/ 	.byte	0x03, 0x1b
        /*00ae*/ 	.short	0x00ff


	//----- nvinfo : EIATTR_NUM_BARRIERS
	.align		4
        /*00b0*/ 	.byte	0x02, 0x4c
        /*00b2*/ 	.byte	0x09
	.zero		1


	//----- nvinfo : EIATTR_INT_WARP_WIDE_INSTR_OFFSETS
	.align		4
        /*00b4*/ 	.byte	0x04, 0x31
        /*00b6*/ 	.short	(.L_51 - .L_50)


	//   ....[0]....
.L_50:
        /*00b8*/ 	.word	0x00002fd0


	//   ....[1]....
        /*00bc*/ 	.word	0x00002ff0


	//----- nvinfo : EIATTR_COOP_GROUP_MASK_REGIDS
	.align		4
.L_51:
        /*00c0*/ 	.byte	0x04, 0x29
        /*00c2*/ 	.short	(.L_53 - .L_52)


	//   ....[0]....
.L_52:
        /*00c4*/ 	.word	0xffffffff


	//   ....[1]....
        /*00c8*/ 	.word	0xffffffff


	//   ....[2]....
        /*00cc*/ 	.word	0xffffffff


	//   ....[3]....
        /*00d0*/ 	.word	0xffffffff


	//   ....[4]....
        /*00d4*/ 	.word	0xffffffff


	//   ....[5]....
        /*00d8*/ 	.word	0xffffffff


	//   ....[6]....
        /*00dc*/ 	.word	0xffffffff


	//   ....[7]....
        /*00e0*/ 	.word	0xffffffff


	//   ....[8]....
        /*00e4*/ 	.word	0xffffffff


	//   ....[9]....
        /*00e8*/ 	.word	0xffffffff


	//   ....[10]....
        /*00ec*/ 	.word	0xffffffff


	//   ....[11]....
        /*00f0*/ 	.word	0xffffffff


	//   ....[12]....
        /*00f4*/ 	.word	0xffffffff


	//----- nvinfo : EIATTR_COOP_GROUP_INSTR_OFFSETS
	.align		4
.L_53:
        /*00f8*/ 	.byte	0x04, 0x28
        /*00fa*/ 	.short	(.L_55 - .L_54)


	//   ....[0]....
.L_54:
        /*00fc*/ 	.word	0x00000030


	//   ....[1]....
        /*0100*/ 	.word	0x00000500


	//   ....[2]....
        /*0104*/ 	.word	0x000007c0


	//   ....[3]....
        /*0108*/ 	.word	0x00000c40


	//   ....[4]....
        /*010c*/ 	.word	0x00000cd0


	//   ....[5]....
        /*0110*/ 	.word	0x00001270


	//   ....[6]....
        /*0114*/ 	.word	0x00001290


	//   ....[7]....
        /*0118*/ 	.word	0x000012b0


	//   ....[8]....
        /*011c*/ 	.word	0x00001500


	//   ....[9]....
        /*0120*/ 	.word	0x00001530


	//   ....[10]....
        /*0124*/ 	.word	0x00001570


	//   ....[11]....
        /*0128*/ 	.word	0x00002ef0


	//   ....[12]....
        /*012c*/ 	.word	0x000030b0


	//----- nvinfo : EIATTR_VRC_CTA_INIT_COUNT
	.align		4
.L_55:
        /*0130*/ 	.byte	0x02, 0x4a
        /*0132*/ 	.byte	0x80
	.zero		1


	//----- nvinfo : EIATTR_MBARRIER_INSTR_OFFSETS
	.align		4
        /*0134*/ 	.byte	0x04, 0x39
        /*0136*/ 	.short	(.L_57 - .L_56)


	//   ....[0]....
.L_56:
        /*0138*/ 	.word	0x00000330
        /*013c*/ 	.word	0x000000ff
        /*0140*/ 	.word	0x00033c00
        /*0144*/ 	.short	0x0100
        /*0146*/ 	.byte	0x05
	.zero		1


	//   ....[1]....
        /*0148*/ 	.word	0x00000340
        /*014c*/ 	.word	0x000000ff
        /*0150*/ 	.word	0x00033c38
        /*0154*/ 	.short	0x0100
        /*0156*/ 	.byte	0x05
	.zero		1


	//   ....[2]....
        /*0158*/ 	.word	0x00000350
        /*015c*/ 	.word	0x000000ff
        /*0160*/ 	.word	0x00033c70
        /*0164*/ 	.short	0x0100
        /*0166*/ 	.byte	0x05
	.zero		1


	//   ....[3]....
        /*0168*/ 	.word	0x00000360
        /*016c*/ 	.word	0x000000ff
        /*0170*/ 	.word	0x00033c08
        /*0174*/ 	.short	0x0100
        /*0176*/ 	.byte	0x05
	.zero		1


	//   ....[4]....
        /*0178*/ 	.word	0x00000370
        /*017c*/ 	.word	0x000000ff
        /*0180*/ 	.word	0x00033c40
        /*0184*/ 	.short	0x0100
        /*0186*/ 	.byte	0x05
	.zero		1


	//   ....[5]....
        /*0188*/ 	.word	0x00000380
        /*018c*/ 	.word	0x000000ff
        /*0190*/ 	.word	0x00033c78
        /*0194*/ 	.short	0x0100
        /*0196*/ 	.byte	0x05
	.zero		1


	//   ....[6]....
        /*0198*/ 	.word	0x00000390
        /*019c*/ 	.word	0x000000ff
        /*01a0*/ 	.word	0x00033c10
        /*01a4*/ 	.short	0x0100
        /*01a6*/ 	.byte	0x05
	.zero		1


	//   ....[7]....
        /*01a8*/ 	.word	0x000003a0
        /*01ac*/ 	.word	0x000000ff
        /*01b0*/ 	.word	0x00033c48
        /*01b4*/ 	.short	0x0100
        /*01b6*/ 	.byte	0x05
	.zero		1


	//   ....[8]....
        /*01b8*/ 	.word	0x000003b0
        /*01bc*/ 	.word	0x000000ff
        /*01c0*/ 	.word	0x00033c80
        /*01c4*/ 	.short	0x0100
        /*01c6*/ 	.byte	0x05
	.zero		1


	//   ....[9]....
        /*01c8*/ 	.word	0x000003c0
        /*01cc*/ 	.word	0x000000ff
        /*01d0*/ 	.word	0x00033c18
        /*01d4*/ 	.short	0x0100
        /*01d6*/ 	.byte	0x05
	.zero		1


	//   ....[10]....
        /*01d8*/ 	.word	0x000003d0
        /*01dc*/ 	.word	0x000000ff
        /*01e0*/ 	.word	0x00033c50
        /*01e4*/ 	.short	0x0100
        /*01e6*/ 	.byte	0x05
	.zero		1


	//   ....[11]....
        /*01e8*/ 	.word	0x000003e0
        /*01ec*/ 	.word	0x000000ff
        /*01f0*/ 	.word	0x00033c88
        /*01f4*/ 	.short	0x0100
        /*01f6*/ 	.byte	0x05
	.zero		1


	//   ....[12]....
        /*01f8*/ 	.word	0x000003f0
        /*01fc*/ 	.word	0x000000ff
        /*0200*/ 	.word	0x00033c20
        /*0204*/ 	.short	0x0100
        /*0206*/ 	.byte	0x05
	.zero		1


	//   ....[13]....
        /*0208*/ 	.word	0x00000400
        /*020c*/ 	.word	0x000000ff
        /*0210*/ 	.word	0x00033c58
        /*0214*/ 	.short	0x0100
        /*0216*/ 	.byte	0x05
	.zero		1


	//   ....[14]....
        /*0218*/ 	.word	0x00000410
        /*021c*/ 	.word	0x000000ff
        /*0220*/ 	.word	0x00033c90
        /*0224*/ 	.short	0x0100
        /*0226*/ 	.byte	0x05
	.zero		1


	//   ....[15]....
        /*0228*/ 	.word	0x00000420
        /*022c*/ 	.word	0x000000ff
        /*0230*/ 	.word	0x00033c28
        /*0234*/ 	.short	0x0100
        /*0236*/ 	.byte	0x05
	.zero		1


	//   ....[16]....
        /*0238*/ 	.word	0x00000430
        /*023c*/ 	.word	0x000000ff
        /*0240*/ 	.word	0x00033c60
        /*0244*/ 	.short	0x0100
        /*0246*/ 	.byte	0x05
	.zero		1


	//   ....[17]....
        /*0248*/ 	.word	0x00000440
        /*024c*/ 	.word	0x000000ff
        /*0250*/ 	.word	0x00033c98
        /*0254*/ 	.short	0x0100
        /*0256*/ 	.byte	0x05
	.zero		1


	//   ....[18]....
        /*0258*/ 	.word	0x00000450
        /*025c*/ 	.word	0x000000ff
        /*0260*/ 	.word	0x00033c30
        /*0264*/ 	.short	0x0100
        /*0266*/ 	.byte	0x05
	.zero		1


	//   ....[19]....
        /*0268*/ 	.word	0x00000460
        /*026c*/ 	.word	0x000000ff
        /*0270*/ 	.word	0x00033c68
        /*0274*/ 	.short	0x0100
        /*0276*/ 	.byte	0x05
	.zero		1


	//   ....[20]....
        /*0278*/ 	.word	0x00000470
        /*027c*/ 	.word	0x000000ff
        /*0280*/ 	.word	0x00033ca0
        /*0284*/ 	.short	0x0100
        /*0286*/ 	.byte	0x05
	.zero		1


	//   ....[21]....
        /*0288*/ 	.word	0x00000480
        /*028c*/ 	.word	0x000000ff
        /*0290*/ 	.word	0x00033ca8
        /*0294*/ 	.short	0x0100
        /*0296*/ 	.byte	0x05
	.zero		1


	//   ....[22]....
        /*0298*/ 	.word	0x00000490
        /*029c*/ 	.word	0x000000ff
        /*02a0*/ 	.word	0x00033cb8
        /*02a4*/ 	.short	0x0100
        /*02a6*/ 	.byte	0x05
	.zero		1


	//   ....[23]....
        /*02a8*/ 	.word	0x000004a0
        /*02ac*/ 	.word	0x000000ff
        /*02b0*/ 	.word	0x00033cb0
        /*02b4*/ 	.short	0x0100
        /*02b6*/ 	.byte	0x05
	.zero		1


	//   ....[24]....
        /*02b8*/ 	.word	0x000004b0
        /*02bc*/ 	.word	0x000000ff
        /*02c0*/ 	.word	0x00033cc0
        /*02c4*/ 	.short	0x0100
        /*02c6*/ 	.byte	0x05
	.zero		1


	//   ....[25]....
        /*02c8*/ 	.word	0x00000ac0
        /*02cc*/ 	.word	0x00000006
        /*02d0*/ 	.word	0x00033c00
        /*02d4*/ 	.short	0x010a
        /*02d6*/ 	.byte	0xff
	.zero		1


	//   ....[26]....
        /*02d8*/ 	.word	0x00000d40
        /*02dc*/ 	.word	0x00000004
        /*02e0*/ 	.word	0x00000000
        /*02e4*/ 	.short	0x0101
        /*02e6*/ 	.byte	0xff
	.zero		1


	//   ....[27]....
        /*02e8*/ 	.word	0x00000d50
        /*02ec*/ 	.word	0x00000002
        /*02f0*/ 	.word	0x00033c00
        /*02f4*/ 	.short	0x010a
        /*02f6*/ 	.byte	0xff
	.zero		1


	//   ....[28]....
        /*02f8*/ 	.word	0x00000df0
        /*02fc*/ 	.word	0x00000002
        /*0300*/ 	.word	0x00000000
        /*0304*/ 	.short	0x0101
        /*0306*/ 	.byte	0xff
	.zero		1


	//   ....[29]....
        /*0308*/ 	.word	0x000010e0
        /*030c*/ 	.word	0x00000000
        /*0310*/ 	.word	0x00033cb8
        /*0314*/ 	.short	0x010a
        /*0316*/ 	.byte	0x08
	.zero		1


	//   ....[30]....
        /*0318*/ 	.word	0x00001160
        /*031c*/ 	.word	0x000000ff
        /*0320*/ 	.word	0x00033c70
        /*0324*/ 	.short	0x010a
        /*0326*/ 	.byte	0x0a
	.zero		1


	//   ....[31]....
        /*0328*/ 	.word	0x000014d0
        /*032c*/ 	.word	0x000000ff
        /*0330*/ 	.word	0x00033c70
        /*0334*/ 	.short	0x010a
        /*0336*/ 	.byte	0x0d
	.zero		1


	//   ....[32]....
        /*0338*/ 	.word	0x00001ab0
        /*033c*/ 	.word	0x0000000a
        /*0340*/ 	.word	0x00000038
        /*0344*/ 	.short	0x010a
        /*0346*/ 	.byte	0xff
	.zero		1


	//   ....[33]....
        /*0348*/ 	.word	0x00001e30
        /*034c*/ 	.word	0x0000000b
        /*0350*/ 	.word	0x00000038
        /*0354*/ 	.short	0x010a
        /*0356*/ 	.byte	0xff
	.zero		1


	//   ....[34]....
        /*0358*/ 	.word	0x00002070
        /*035c*/ 	.word	0x00000009
        /*0360*/ 	.word	0x00000038
        /*0364*/ 	.short	0x010a
        /*0366*/ 	.byte	0xff
	.zero		1


	//   ....[35]....
        /*0368*/ 	.word	0x00002230
        /*036c*/ 	.word	0x0000000b
        /*0370*/ 	.word	0x00000038
        /*0374*/ 	.short	0x010a
        /*0376*/ 	.byte	0xff
	.zero		1


	//   ....[36]....
        /*0378*/ 	.word	0x00002720
        /*037c*/ 	.word	0x00000002
        /*0380*/ 	.word	0x00033ca8
        /*0384*/ 	.short	0x010a
        /*0386*/ 	.byte	0xff
	.zero		1


	//   ....[37]....
        /*0388*/ 	.word	0x00002c50
        /*038c*/ 	.word	0x00000002
        /*0390*/ 	.word	0x00000000
        /*0394*/ 	.short	0x0101
        /*0396*/ 	.byte	0xff
	.zero		1


	//   ....[38]....
        /*0398*/ 	.word	0x000030e0
        /*039c*/ 	.word	0x00000006
        /*03a0*/ 	.word	0x00033c00
        /*03a4*/ 	.short	0x010a
        /*03a6*/ 	.byte	0xff
	.zero		1


	//   ....[39]....
        /*03a8*/ 	.word	0x00003140
        /*03ac*/ 	.word	0x00000002
        /*03b0*/ 	.word	0x00033c00
        /*03b4*/ 	.short	0x010a
        /*03b6*/ 	.byte	0xff
	.zero		1


	//   ....[40]....
        /*03b8*/ 	.word	0x000031c0
        /*03bc*/ 	.word	0x00000000
        /*03c0*/ 	.word	0x00033cb8
        /*03c4*/ 	.short	0x010a
        /*03c6*/ 	.byte	0xff
	.zero		1


	//   ....[41]....
        /*03c8*/ 	.word	0x00003230
        /*03cc*/ 	.word	0x00000002
        /*03d0*/ 	.word	0x00033c70
        /*03d4*/ 	.short	0x010a
        /*03d6*/ 	.byte	0xff
	.zero		1


	//   ....[42]....
        /*03d8*/ 	.word	0x000032a0
        /*03dc*/ 	.word	0x00000002
        /*03e0*/ 	.word	0x00033c70
        /*03e4*/ 	.short	0x010a
        /*03e6*/ 	.byte	0xff
	.zero		1


	//   ....[43]....
        /*03e8*/ 	.word	0x00003300
        /*03ec*/ 	.word	0x0000000a
        /*03f0*/ 	.word	0x00000038
        /*03f4*/ 	.short	0x010a
        /*03f6*/ 	.byte	0xff
	.zero		1


	//   ....[44]....
        /*03f8*/ 	.word	0x00003370
        /*03fc*/ 	.word	0x0000000b
        /*0400*/ 	.word	0x00000038
        /*0404*/ 	.short	0x010a
        /*0406*/ 	.byte	0xff
	.zero		1


	//   ....[45]....
        /*0408*/ 	.word	0x000033e0
        /*040c*/ 	.word	0x00000009
        /*0410*/ 	.word	0x00000038
        /*0414*/ 	.short	0x010a
        /*0416*/ 	.byte	0xff
	.zero		1


	//   ....[46]....
        /*0418*/ 	.word	0x00003450
        /*041c*/ 	.word	0x0000000b
        /*0420*/ 	.word	0x00000038
        /*0424*/ 	.short	0x010a
        /*0426*/ 	.byte	0xff
	.zero		1


	//   ....[47]....
        /*0428*/ 	.word	0x000034b0
        /*042c*/ 	.word	0x00000002
        /*0430*/ 	.word	0x00033ca8
        /*0434*/ 	.short	0x010a
        /*0436*/ 	.byte	0xff
	.zero		1


	//----- nvinfo : EIATTR_NUM_MBARRIERS
	.align		4
.L_57:
        /*0438*/ 	.byte	0x03, 0x38
        /*043a*/ 	.short	0x0019


	//----- nvinfo : EIATTR_EXIT_INSTR_OFFSETS
	.align		4
        /*043c*/ 	.byte	0x04, 0x1c
        /*043e*/ 	.short	(.L_59 - .L_58)


	//   ....[0]....
.L_58:
        /*0440*/ 	.word	0x000008c0


	//   ....[1]....
        /*0444*/ 	.word	0x00000e40


	//   ....[2]....
        /*0448*/ 	.word	0x00000f40


	//   ....[3]....
        /*044c*/ 	.word	0x000017f0


	//   ....[4]....
        /*0450*/ 	.word	0x00001860


	//   ....[5]....
        /*0454*/ 	.word	0x00002450


	//   ....[6]....
        /*0458*/ 	.word	0x000024b0


	//   ....[7]....
        /*045c*/ 	.word	0x00002ed0


	//   ....[8]....
        /*0460*/ 	.word	0x000030c0


	//----- nvinfo : EIATTR_MAX_THREADS
	.align		4
.L_59:
        /*0464*/ 	.byte	0x04, 0x05
        /*0466*/ 	.short	(.L_61 - .L_60)
.L_60:
        /*0468*/ 	.word	0x00000100
        /*046c*/ 	.word	0x00000001
        /*0470*/ 	.word	0x00000001


	//----- nvinfo : EIATTR_CRS_STACK_SIZE
	.align		4
.L_61:
        /*0474*/ 	.byte	0x04, 0x1e
        /*0476*/ 	.short	(.L_63 - .L_62)
.L_62:
        /*0478*/ 	.word	0x00000000


	//----- nvinfo : EIATTR_CBANK_PARAM_SIZE
	.align		4
.L_63:
        /*047c*/ 	.byte	0x03, 0x19
        /*047e*/ 	.short	0x02c0


	//----- nvinfo : EIATTR_PARAM_CBANK
	.align		4
        /*0480*/ 	.byte	0x04, 0x0a
        /*0482*/ 	.short	(.L_65 - .L_64)
	.align		4
.L_64:
        /*0484*/ 	.word	index@(.nv.constant0._ZN9deep_gemm24sm100_fp8_gemm_1d1d_implILN4cute4UMMA5MajorE0ELS3_0ELj0ELj4096ELj7168ELj128ELj64ELj128ELj1ELj128ELj128ELj128ELj7ELj128ELj128ELj1ELb0ELj128ELNS_8GemmTypeE0ELb0EN7cutlass10bfloat16_tENS_16EpilogueIdentityEEEvPijjj14CUtensorMap_stS9_S9_S9_S9_)
        /*0488*/ 	.short	0x0380
        /*048a*/ 	.short	0x02c0


	//----- nvinfo : EIATTR_SW_WAR
	.align		4
.L_65:
        /*048c*/ 	.byte	0x04, 0x36
        /*048e*/ 	.short	(.L_67 - .L_66)
.L_66:
        /*0490*/ 	.word	0x00000008
.L_67:


//--------------------- .nv.compat                --------------------------
	.section	.nv.compat,"",@"SHT_CUDA_COMPAT_INFO"
	.align	4
        /*0000*/ 	.byte	0x02, 0x02, 0x02, 0x00, 0x02, 0x05, 0x05, 0x00, 0x02, 0x03, 0x01, 0x00, 0x02, 0x06, 0x01, 0x00


//--------------------- .nv.callgraph             --------------------------
	.section	.nv.callgraph,"",@"SHT_CUDA_CALLGRAPH"
	.align	4
	.sectionentsize	8
	.align		4
        /*0000*/ 	.word	0x00000000
	.align		4
        /*0004*/ 	.word	0xffffffff
	.align		4
        /*0008*/ 	.word	0x00000000
	.align		4
        /*000c*/ 	.word	0xfffffffe
	.align		4
        /*0010*/ 	.word	0x00000000
	.align		4
        /*0014*/ 	.word	0xfffffffd
	.align		4
        /*0018*/ 	.word	0x00000000
	.align		4
        /*001c*/ 	.word	0xfffffffc


//--------------------- .nv.constant4             --------------------------
	.section	.nv.constant4,"a",@progbits
	.align	8
	.align		8
.nv.constant4:
        /*0000*/ 	.dword	_ZN45_INTERNAL_8ccdd624_9_kernel_cu_c9f6689a_960484cuda3std3__45__cpo5beginE
	.align		8
        /*0008*/ 	.dword	_ZN45_INTERNAL_8ccdd624_9_kernel_cu_c9f6689a_960484cuda3std3__45__cpo3endE
	.align		8
        /*0010*/ 	.dword	_ZN45_INTERNAL_8ccdd624_9_kernel_cu_c9f6689a_960484cuda3std3__45__cpo6cbeginE
	.align		8
        /*0018*/ 	.dword	_ZN45_INTERNAL_8ccdd624_9_kernel_cu_c9f6689a_960484cuda3std3__45__cpo4cendE
	.align		8
        /*0020*/ 	.dword	_ZN45_INTERNAL_8ccdd624_9_kernel_cu_c9f6689a_960484cuda3std3__447_GLOBAL__N__8ccdd624_9_kernel_cu_c9f6689a_960486ignoreE
	.align		8
        /*0028*/ 	.dword	_ZN45_INTERNAL_8ccdd624_9_kernel_cu_c9f6689a_960484cuda3std3__419piecewise_constructE
	.align		8
        /*0030*/ 	.dword	_ZN45_INTERNAL_8ccdd624_9_kernel_cu_c9f6689a_960484cuda3std3__48in_placeE
	.align		8
        /*0038*/ 	.dword	_ZN45_INTERNAL_8ccdd624_9_kernel_cu_c9f6689a_960484cuda3std6ranges3__45__cpo4swapE
	.align		8
        /*0040*/ 	.dword	_ZN45_INTERNAL_8ccdd624_9_kernel_cu_c9f6689a_960484cuda3std6ranges3__45__cpo9iter_moveE
	.align		8
        /*0048*/ 	.dword	_ZN45_INTERNAL_8ccdd624_9_kernel_cu_c9f6689a_960484cute7productE
	.align		8
        /*0050*/ 	.dword	_ZN45_INTERNAL_8ccdd624_9_kernel_cu_c9f6689a_960484cute1_E


//--------------------- .text._ZN9deep_gemm24sm100_fp8_gemm_1d1d_implILN4cute4UMMA5MajorE0ELS3_0ELj0ELj4096ELj7168ELj128ELj64ELj128ELj1ELj128ELj128ELj128ELj7ELj128ELj128ELj1ELb0ELj128ELNS_8GemmTypeE0ELb0EN7cutlass10bfloat16_tENS_16EpilogueIdentityEEEvPijjj14CUtensorMap_stS9_S9_S9_S9_ --------------------------
	.section	.text._ZN9deep_gemm24sm100_fp8_gemm_1d1d_implILN4cute4UMMA5MajorE0ELS3_0ELj0ELj4096ELj7168ELj128ELj64ELj128ELj1ELj128ELj128ELj128ELj7ELj128ELj128ELj1ELb0ELj128ELNS_8GemmTypeE0ELb0EN7cutlass10bfloat16_tENS_16EpilogueIdentityEEEvPijjj14CUtensorMap_stS9_S9_S9_S9_,"ax",@progbits
	.align	128
        .global         _ZN9deep_gemm24sm100_fp8_gemm_1d1d_implILN4cute4UMMA5MajorE0ELS3_0ELj0ELj4096ELj7168ELj128ELj64ELj128ELj1ELj128ELj128ELj128ELj7ELj128ELj128ELj1ELb0ELj128ELNS_8GemmTypeE0ELb0EN7cutlass10bfloat16_tENS_16EpilogueIdentityEEEvPijjj14CUtensorMap_stS9_S9_S9_S9_
        .type           _ZN9deep_gemm24sm100_fp8_gemm_1d1d_implILN4cute4UMMA5MajorE0ELS3_0ELj0ELj4096ELj7168ELj128ELj64ELj128ELj1ELj128ELj128ELj128ELj7ELj128ELj128ELj1ELb0ELj128ELNS_8GemmTypeE0ELb0EN7cutlass10bfloat16_tENS_16EpilogueIdentityEEEvPijjj14CUtensorMap_stS9_S9_S9_S9_,@function
        .size           _ZN9deep_gemm24sm100_fp8_gemm_1d1d_implILN4cute4UMMA5MajorE0ELS3_0ELj0ELj4096ELj7168ELj128ELj64ELj128ELj1ELj128ELj128ELj128ELj7ELj128ELj128ELj1ELb0ELj128ELNS_8GemmTypeE0ELb0EN7cutlass10bfloat16_tENS_16EpilogueIdentityEEEvPijjj14CUtensorMap_stS9_S9_S9_S9_,(.L_x_66 - _ZN9deep_gemm24sm100_fp8_gemm_1d1d_implILN4cute4UMMA5MajorE0ELS3_0ELj0ELj4096ELj7168ELj128ELj64ELj128ELj1ELj128ELj128ELj128ELj7ELj128ELj128ELj1ELb0ELj128ELNS_8GemmTypeE0ELb0EN7cutlass10bfloat16_tENS_16EpilogueIdentityEEEvPijjj14CUtensorMap_stS9_S9_S9_S9_)
        .other          _ZN9deep_gemm24sm100_fp8_gemm_1d1d_implILN4cute4UMMA5MajorE0ELS3_0ELj0ELj4096ELj7168ELj128ELj64ELj128ELj1ELj128ELj128ELj128ELj7ELj128ELj128ELj1ELb0ELj128ELNS_8GemmTypeE0ELb0EN7cutlass10bfloat16_tENS_16EpilogueIdentityEEEvPijjj14CUtensorMap_stS9_S9_S9_S9_,@"STO_CUDA_ENTRY STV_DEFAULT"
_ZN9deep_gemm24sm100_fp8_gemm_1d1d_implILN4cute4UMMA5MajorE0ELS3_0ELj0ELj4096ELj7168ELj128ELj64ELj128ELj1ELj128ELj128ELj128ELj7ELj128ELj128ELj1ELb0ELj128ELNS_8GemmTypeE0ELb0EN7cutlass10bfloat16_tENS_16EpilogueIdentityEEEvPijjj14CUtensorMap_stS9_S9_S9_S9_:
.text._ZN9deep_gemm24sm100_fp8_gemm_1d1d_implILN4cute4UMMA5MajorE0ELS3_0ELj0ELj4096ELj7168ELj128ELj64ELj128ELj1ELj128ELj128ELj128ELj7ELj128ELj128ELj1ELb0ELj128ELNS_8GemmTypeE0ELb0EN7cutlass10bfloat16_tENS_16EpilogueIdentityEEEvPijjj14CUtensorMap_stS9_S9_S9_S9_:
[----:B------:R-:W1:Y:S01]  /*0000*/  LDC R1, c[0x0][0x37c] ;  /* 0x0000df00ff017b82 */ /* 0x000e620000000800 */
[----:B------:R-:W2:Y:S02]  /*0010*/  S2R R0, SR_TID.X ;  /* 0x0000000000007919 */ /* 0x000ea40000002100 */
[----:B--2---:R-:W-:-:S05]  /*0020*/  SHF.R.U32.HI R0, RZ, 0x5, R0 ;  /* 0x00000005ff007819 */ /* 0x004fca0000011600 */
[----:B------:R-:W2:Y:S02]  /*0030*/  SHFL.IDX PT, R37, R0, RZ, 0x1f ;  /* 0x00001fff00257589 */ /* 0x000ea400000e0000 */
[----:B--2---:R-:W-:-:S13]  /*0040*/  ISETP.NE.AND P0, PT, R37, 0x2, PT ;  /* 0x000000022500780c */ /* 0x004fda0003f05270 */
[----:B-1----:R-:W-:Y:S05]  /*0050*/  @!P0 BRA `(.L_x_0) ;  /* 0x0000000400248947 */ /* 0x002fea0003800000 */
[----:B------:R-:W-:-:S13]  /*0060*/  ISETP.NE.AND P0, PT, R37, 0x1, PT ;  /* 0x000000012500780c */ /* 0x000fda0003f05270 */
[----:B------:R-:W-:Y:S05]  /*0070*/  @!P0 BRA `(.L_x_1) ;  /* 0x0000000000608947 */ /* 0x000fea0003800000 */
[----:B------:R-:W-:-:S13]  /*0080*/  ISETP.NE.AND P0, PT, R37, RZ, PT ;  /* 0x000000ff2500720c */ /* 0x000fda0003f05270 */
[----:B------:R-:W-:Y:S05]  /*0090*/  @P0 BRA `(.L_x_2) ;  /* 0x0000000400cc0947 */ /* 0x000fea0003800000 */
[----:B------:R-:W-:Y:S01]  /*00a0*/  ELECT P0, URZ, PT ;  /* 0x0000000000ff782f */ /* 0x000fe20003800000 */
[----:B------:R-:W-:-:S12]  /*00b0*/  BSSY.RECONVERGENT B0, `(.L_x_3) ;  /* 0x0000013000007945 */ /* 0x000fd80003800200 */
[----:B------:R-:W-:Y:S05]  /*00c0*/  @!P0 BRA `(.L_x_4) ;  /* 0x0000000000448947 */ /* 0x000fea0003800000 */
[----:B------:R-:W1:Y:S02]  /*00d0*/  LDCU.64 UR4, c[0x0][0x348] ;  /* 0x00006900ff0477ac */ /* 0x000e640008000a00 */
[----:B-1----:R-:W-:Y:S02]  /*00e0*/  UIADD3 UR12, UP4, UPT, UR4, 0x40, URZ ;  /* 0x00000040040c7890 */ /* 0x002fe4000ff9e0ff */
[----:B------:R-:W-:Y:S02]  /*00f0*/  UIADD3 UR10, UP3, UPT, UR4, 0xc0, URZ ;  /* 0x000000c0040a7890 */ /* 0x000fe4000ff7e0ff */
[----:B------:R-:W-:Y:S02]  /*0100*/  UIADD3 UR8, UP2, UPT, UR4, 0x140, URZ ;  /* 0x0000014004087890 */ /* 0x000fe4000ff5e0ff */
[----:B------:R-:W-:Y:S02]  /*0110*/  UIADD3 UR6, UP1, UPT, UR4, 0x1c0, URZ ;  /* 0x000001c004067890 */ /* 0x000fe4000ff3e0ff */
[----:B------:R-:W-:-:S02]  /*0120*/  UIADD3 UR4, UP0, UPT, UR4, 0x240, URZ ;  /* 0x0000024004047890 */ /* 0x000fc4000ff1e0ff */
[----:B------:R-:W-:Y:S02]  /*0130*/  UIADD3.X UR13, UPT, UPT, URZ, UR5, URZ, UP4, !UPT ;  /* 0x00000005ff0d7290 */ /* 0x000fe4000a7fe4ff */
[----:B------:R-:W-:Y:S02]  /*0140*/  UIADD3.X UR11, UPT, UPT, URZ, UR5, URZ, UP3, !UPT ;  /* 0x00000005ff0b7290 */ /* 0x000fe40009ffe4ff */
[----:B------:R-:W-:Y:S02]  /*0150*/  UIADD3.X UR9, UPT, UPT, URZ, UR5, URZ, UP2, !UPT ;  /* 0x00000005ff097290 */ /* 0x000fe400097fe4ff */
[----:B------:R-:W-:Y:S02]  /*0160*/  UIADD3.X UR7, UPT, UPT, URZ, UR5, URZ, UP1, !UPT ;  /* 0x00000005ff077290 */ /* 0x000fe40008ffe4ff */
[----:B------:R-:W-:Y:S01]  /*0170*/  UIADD3.X UR5, UPT, UPT, URZ, UR5, URZ, UP0, !UPT ;  /* 0x00000005ff057290 */ /* 0x000fe200087fe4ff */
[----:B------:R1:W-:Y:S02]  /*0180*/  UTMACCTL.PF [UR12] ;  /* 0x000000000c0079b9 */ /* 0x0003e40008040000 */
[----:B------:R1:W-:Y:S02]  /*0190*/  UTMACCTL.PF [UR10] ;  /* 0x000000000a0079b9 */ /* 0x0003e40008040000 */
[----:B------:R1:W-:Y:S02]  /*01a0*/  UTMACCTL.PF [UR8] ;  /* 0x00000000080079b9 */ /* 0x0003e40008040000 */
[----:B------:R1:W-:Y:S02]  /*01b0*/  UTMACCTL.PF [UR6] ;  /* 0x00000000060079b9 */ /* 0x0003e40008040000 */
[----:B------:R1:W-:Y:S02]  /*01c0*/  UTMACCTL.PF [UR4] ;  /* 0x00000000040079b9 */ /* 0x0003e40008040000 */
[----:B-1----:R-:W-:Y:S01]  /*01d0*/  NOP ;  /* 0x0000000000007918 */ /* 0x002fe20000000000 */
.L_x_4:
[----:B------:R-:W-:Y:S05]  /*01e0*/  BSYNC.RECONVERGENT B0 ;  /* 0x0000000000007941 */ /* 0x000fea0003800200 */
.L_x_3:
[----:B------:R-:W-:Y:S05]  /*01f0*/  BRA `(.L_x_2) ;  /* 0x0000000400747947 */ /* 0x000fea0003800000 */
.L_x_1:
[----:B------:R-:W-:Y:S01]  /*0200*/  ELECT P0, URZ, PT ;  /* 0x0000000000ff782f */ /* 0x000fe20003800000 */
[----:B------:R-:W-:-:S12]  /*0210*/  BSSY.RECONVERGENT B0, `(.L_x_5) ;  /* 0x000002c000007945 */ /* 0x000fd80003800200 */
[----:B------:R-:W-:Y:S05]  /*0220*/  @!P0 BRA `(.L_x_6) ;  /* 0x0000000000a88947 */ /* 0x000fea0003800000 */
[----:B------:R-:W1:Y:S01]  /*0230*/  S2UR UR5, SR_CgaCtaId ;  /* 0x00000000000579c3 */ /* 0x000e620000008800 */
[----:B------:R-:W-:Y:S01]  /*0240*/  UMOV UR7, 0x400 ;  /* 0x0000040000077882 */ /* 0x000fe20000000000 */
[----:B------:R-:W-:Y:S01]  /*0250*/  UMOV UR6, 0x1 ;  /* 0x0000000100067882 */ /* 0x000fe20000000000 */
[----:B------:R-:W-:Y:S02]  /*0260*/  UMOV UR4, 0x20 ;  /* 0x0000002000047882 */ /* 0x000fe40000000000 */
[----:B------:R-:W-:-:S04]  /*0270*/  UIADD3 UR8, UPT, UPT, -UR4, 0x100000, URZ ;  /* 0x0010000004087890 */ /* 0x000fc8000fffe1ff */
[----:B------:R-:W-:Y:S02]  /*0280*/  USHF.L.U32 UR9, UR8, 0xb, URZ ;  /* 0x0000000b08097899 */ /* 0x000fe400080006ff */
[----:B------:R-:W-:Y:S01]  /*0290*/  USHF.L.U32 UR8, UR8, 0x1, URZ ;  /* 0x0000000108087899 */ /* 0x000fe200080006ff */
[----:B------:R-:W-:Y:S02]  /*02a0*/  UMOV UR4, 0x80 ;  /* 0x0000008000047882 */ /* 0x000fe40000000000 */
[----:B------:R-:W-:-:S04]  /*02b0*/  UIADD3 UR10, UPT, UPT, -UR4, 0x100000, URZ ;  /* 0x00100000040a7890 */ /* 0x000fc8000fffe1ff */
[----:B------:R-:W-:Y:S02]  /*02c0*/  USHF.L.U32 UR11, UR10, 0xb, URZ ;  /* 0x0000000b0a0b7899 */ /* 0x000fe400080006ff */
[----:B------:R-:W-:Y:S02]  /*02d0*/  USHF.L.U32 UR10, UR10, 0x1, URZ ;  /* 0x000000010a0a7899 */ /* 0x000fe400080006ff */
[----:B-1----:R-:W-:Y:S02]  /*02e0*/  ULEA UR5, UR5, UR7, 0x18 ;  /* 0x0000000705057291 */ /* 0x002fe4000f8ec0ff */
[----:B------:R-:W-:-:S04]  /*02f0*/  UIADD3 UR6, UPT, UPT, -UR6, 0x100000, URZ ;  /* 0x0010000006067890 */ /* 0x000fc8000fffe1ff */
[----:B------:R-:W-:Y:S02]  /*0300*/  USHF.L.U32 UR7, UR6, 0xb, URZ ;  /* 0x0000000b06077899 */ /* 0x000fe400080006ff */
[----:B------:R-:W-:Y:S01]  /*0310*/  USHF.L.U32 UR6, UR6, 0x1, URZ ;  /* 0x0000000106067899 */ /* 0x000fe200080006ff */
[----:B------:R-:W1:Y:S11]  /*0320*/  FENCE.VIEW.ASYNC.S ;  /* 0x00000000000073c6 */ /* 0x000e760000000000 */
[----:B-1----:R1:W2:Y:S01]  /*0330*/  SYNCS.EXCH.64 URZ, [UR5+0x33c00], UR6 ;  /* 0x033c000605ff75b2 */ /* 0x0022a20008000100 */
[----:B------:R1:W3:Y:S01]  /*0340*/  SYNCS.EXCH.64 URZ, [UR5+0x33c38], UR6 ;  /* 0x033c380605ff75b2 */ /* 0x0002e20008000100 */
[----:B------:R1:W4:Y:S01]  /*0350*/  SYNCS.EXCH.64 URZ, [UR5+0x33c70], UR8 ;  /* 0x033c700805ff75b2 */ /* 0x0003220008000100 */
[----:B------:R1:W5:Y:S01]  /*0360*/  SYNCS.EXCH.64 URZ, [UR5+0x33c08], UR6 ;  /* 0x033c080605ff75b2 */ /* 0x0003620008000100 */
[----:B------:R1:W1:Y:S01]  /*0370*/  SYNCS.EXCH.64 URZ, [UR5+0x33c40], UR6 ;  /* 0x033c400605ff75b2 */ /* 0x0002620008000100 */
        /* <DEDUP_REMOVED lines=20> */
[----:B--23--:R-:W-:Y:S01]  /*04c0*/  NOP ;  /* 0x0000000000007918 */ /* 0x00cfe20000000000 */
.L_x_6:
[----:B-1----:R-:W-:Y:S05]  /*04d0*/  BSYNC.RECONVERGENT B0 ;  /* 0x0000000000007941 */ /* 0x002fea0003800200 */
.L_x_5:
[----:B------:R-:W-:Y:S05]  /*04e0*/  BRA `(.L_x_2) ;  /* 0x0000000000b87947 */ /* 0x000fea0003800000 */
.L_x_0:
[----:B------:R-:W1:Y:S01]  /*04f0*/  S2UR UR6, SR_CgaCtaId ;  /* 0x00000000000679c3 */ /* 0x000e620000008800 */
[----:B------:R-:W-:Y:S01]  /*0500*/  NOP ;  /* 0x0000000000007918 */ /* 0x000fe20000000000 */
[----:B------:R-:W-:Y:S01]  /*0510*/  UMOV UR4, 0x40 ;  /* 0x0000004000047882 */ /* 0x000fe20000000000 */
[----:B------:R-:W-:Y:S01]  /*0520*/  UMOV UR5, 0x400 ;  /* 0x0000040000057882 */ /* 0x000fe20000000000 */
[----:B-1----:R-:W-:Y:S02]  /*0530*/  ULEA UR4, UR6, UR4, 0x18 ;  /* 0x0000000406047291 */ /* 0x002fe4000f8ec0ff */
[----:B------:R-:W-:-:S07]  /*0540*/  ULEA UR5, UR6, UR5, 0x18 ;  /* 0x0000000506057291 */ /* 0x000fce000f8ec0ff */
[----:B------:R-:W1:Y:S02]  /*0550*/  LDS.U8 R0, [UR4] ;  /* 0x00000004ff007984 */ /* 0x000e640008000000 */
[----:B-1----:R-:W-:-:S13]  /*0560*/  ISETP.NE.AND P0, PT, R0, RZ, PT ;  /* 0x000000ff0000720c */ /* 0x002fda0003f05270 */
[----:B------:R-:W-:Y:S05]  /*0570*/  @P0 BRA `(.L_x_7) ;  /* 0x00000000007c0947 */ /* 0x000fea0003800000 */
[----:B------:R-:W-:-:S13]  /*0580*/  ELECT P0, URZ, PT ;  /* 0x0000000000ff782f */ /* 0x000fda0003800000 */
[----:B------:R-:W-:Y:S05]  /*0590*/  @!P0 BRA `(.L_x_8) ;  /* 0x0000000000848947 */ /* 0x000fea0003800000 */
[----:B------:R-:W-:Y:S01]  /*05a0*/  UMOV UR4, 0x8 ;  /* 0x0000000800047882 */ /* 0x000fe20000000000 */
[----:B------:R-:W-:-:S04]  /*05b0*/  IMAD.MOV.U32 R2, RZ, RZ, 0xff ;  /* 0x000000ffff027424 */ /* 0x000fc800078e00ff */
[----:B------:R-:W-:Y:S04]  /*05c0*/  DEPBAR.LE SB1, 0x36 ;  /* 0x00009d800000791a */ /* 0x000fe80000000000 */
[----:B------:R-:W1:Y:S02]  /*05d0*/  UTCATOMSWS.FIND_AND_SET.ALIGN UP0, UR4, UR4 ;  /* 0x00000004000475e3 */ /* 0x000e640008000800 */
[----:B-1----:R-:W-:Y:S01]  /*05e0*/  PLOP3.LUT P0, PT, PT, PT, UP0, 0x80, 0x8 ;  /* 0x000000000008781c */ /* 0x002fe20003f0f008 */
[----:B------:R-:W-:-:S03]  /*05f0*/  IMAD.U32 R5, RZ, RZ, UR4 ;  /* 0x00000004ff057e24 */ /* 0x000fc6000f8e00ff */
[----:B------:R-:W-:-:S04]  /*0600*/  SEL R0, RZ, 0xffffffff, !P0 ;  /* 0xffffffffff007807 */ /* 0x000fc80004000000 */
[----:B------:R-:W-:Y:S01]  /*0610*/  ISETP.NE.AND P0, PT, R0, RZ, PT ;  /* 0x000000ff0000720c */ /* 0x000fe20003f05270 */
[----:B------:R-:W-:-:S12]  /*0620*/  IMAD.MOV.U32 R0, RZ, RZ, 0x1 ;  /* 0x00000001ff007424 */ /* 0x000fd800078e00ff */
[----:B------:R-:W-:Y:S05]  /*0630*/  @P0 BRA `(.L_x_9) ;  /* 0x0000000000240947 */ /* 0x000fea0003800000 */
.L_x_10:
[----:B------:R-:W-:Y:S05]  /*0640*/  NANOSLEEP 0x64 ;  /* 0x000000640000795d */ /* 0x000fea0003800000 */
[----:B------:R-:W-:-:S05]  /*0650*/  UMOV UR4, 0x8 ;  /* 0x0000000800047882 */ /* 0x000fca0000000000 */
[----:B------:R-:W-:Y:S04]  /*0660*/  DEPBAR.LE SB1, 0x36 ;  /* 0x00009d800000791a */ /* 0x000fe80000000000 */
[----:B------:R-:W1:Y:S02]  /*0670*/  UTCATOMSWS.FIND_AND_SET.ALIGN UP0, UR4, UR4 ;  /* 0x00000004000475e3 */ /* 0x000e640008000800 */
[----:B-1----:R-:W-:Y:S01]  /*0680*/  PLOP3.LUT P0, PT, PT, PT, UP0, 0x80, 0x8 ;  /* 0x000000000008781c */ /* 0x002fe20003f0f008 */
[----:B------:R-:W-:-:S03]  /*0690*/  IMAD.U32 R5, RZ, RZ, UR4 ;  /* 0x00000004ff057e24 */ /* 0x000fc6000f8e00ff */
[----:B------:R-:W-:-:S04]  /*06a0*/  SEL R3, RZ, 0xffffffff, !P0 ;  /* 0xffffffffff037807 */ /* 0x000fc80004000000 */
[----:B------:R-:W-:-:S13]  /*06b0*/  ISETP.NE.AND P0, PT, R3, RZ, PT ;  /* 0x000000ff0300720c */ /* 0x000fda0003f05270 */
[----:B------:R-:W-:Y:S05]  /*06c0*/  @!P0 BRA `(.L_x_10) ;  /* 0xfffffffc00dc8947 */ /* 0x000fea000383ffff */
.L_x_9:
[C---:B------:R-:W-:Y:S01]  /*06d0*/  VIADD R3, R5.reuse, 0x10 ;  /* 0x0000001005037836 */ /* 0x040fe20000000000 */
[----:B------:R-:W-:Y:S01]  /*06e0*/  UMOV UR4, 0x50 ;  /* 0x0000005000047882 */ /* 0x000fe20000000000 */
[----:B------:R-:W-:Y:S01]  /*06f0*/  SHF.L.U32 R2, R2, R5, RZ ;  /* 0x0000000502027219 */ /* 0x000fe200000006ff */
[----:B------:R-:W-:Y:S01]  /*0700*/  ULEA UR4, UR6, UR4, 0x18 ;  /* 0x0000000406047291 */ /* 0x000fe2000f8ec0ff */
[----:B------:R-:W-:Y:S01]  /*0710*/  IMAD.SHL.U32 R5, R5, 0x20, RZ ;  /* 0x0000002005057824 */ /* 0x000fe200078e00ff */
[----:B------:R-:W-:-:S04]  /*0720*/  SHF.L.U32 R3, R0, R3, RZ ;  /* 0x0000000300037219 */ /* 0x000fc800000006ff */
[----:B------:R-:W-:-:S05]  /*0730*/  LOP3.LUT R2, R3, R2, RZ, 0xfc, !PT ;  /* 0x0000000203027212 */ /* 0x000fca00078efcff */
[----:B------:R1:W-:Y:S04]  /*0740*/  ATOMS.OR RZ, [UR4], R2 ;  /* 0x00000002ffff798c */ /* 0x0003e8000b000004 */
[----:B------:R1:W-:Y:S01]  /*0750*/  STS [UR5+0x33cc8], R5 ;  /* 0x033cc805ff007988 */ /* 0x0003e20008000805 */
[----:B------:R-:W-:Y:S05]  /*0760*/  BRA `(.L_x_8) ;  /* 0x0000000000107947 */ /* 0x000fea0003800000 */
.L_x_7:
[----:B------:R-:W-:Y:S02]  /*0770*/  MOV R0, 0xffffffff ;  /* 0xffffffff00007802 */ /* 0x000fe40000000f00 */
[----:B------:R-:W-:-:S03]  /*0780*/  MOV R2, 0x7b0 ;  /* 0x000007b000027802 */ /* 0x000fc60000000f00 */
[----:B------:R1:W-:Y:S04]  /*0790*/  STS [UR5+0x33cc8], R0 ;  /* 0x033cc800ff007988 */ /* 0x0003e80008000805 */
[----:B-1----:R-:W-:Y:S05]  /*07a0*/  CALL.REL.NOINC `($__internal_1_$__cuda_sm10x_tcgen05_guardrail_trap_phase_invalid_during_alloc) ;  /* 0x0000002c00607944 */ /* 0x002fea0003c00000 */
.L_x_8:
[----:B------:R-:W-:Y:S05]  /*07b0*/  WARPSYNC.ALL ;  /* 0x0000000000007948 */ /* 0x000fea0003800000 */
[----:B------:R-:W-:Y:S01]  /*07c0*/  NOP ;  /* 0x0000000000007918 */ /* 0x000fe20000000000 */
.L_x_2:
[----:B------:R-:W2:Y:S01]  /*07d0*/  LDC R0, c[0x0][0x388] ;  /* 0x0000e200ff007b82 */ /* 0x000ea20000000800 */
[----:B------:R-:W3:Y:S07]  /*07e0*/  S2R R36, SR_LANEID ;  /* 0x0000000000247919 */ /* 0x000eee0000000000 */
[----:B----45:R-:W-:Y:S01]  /*07f0*/  BAR.SYNC.DEFER_BLOCKING 0x0 ;  /* 0x0000000000007b1d */ /* 0x030fe20000010000 */
[----:B------:R-:W-:Y:S01]  /*0800*/  ISETP.NE.AND P0, PT, R37, RZ, PT ;  /* 0x000000ff2500720c */ /* 0x000fe20003f05270 */
[----:B--2---:R-:W-:-:S05]  /*0810*/  VIADD R0, R0, 0x7f ;  /* 0x0000007f00007836 */ /* 0x004fca0000000000 */
[----:B------:R-:W-:-:S05]  /*0820*/  SHF.R.U32.HI R50, RZ, 0x7, R0 ;  /* 0x00000007ff327819 */ /* 0x000fca0000011600 */
[----:B------:R-:W-:Y:S02]  /*0830*/  IMAD.SHL.U32 R27, R50, 0x40, RZ ;  /* 0x00000040321b7824 */ /* 0x000fe400078e00ff */
[----:B---3--:R-:W-:Y:S05]  /*0840*/  @!P0 BRA `(.L_x_11) ;  /* 0x0000000c00f48947 */ /* 0x008fea0003800000 */
[----:B------:R-:W-:Y:S01]  /*0850*/  ISETP.NE.AND P0, PT, R37, 0x1, PT ;  /* 0x000000012500780c */ /* 0x000fe20003f05270 */
[----:B------:R-:W2:-:S12]  /*0860*/  S2UR UR5, SR_CgaCtaId ;  /* 0x00000000000579c3 */ /* 0x000e980000008800 */
[----:B------:R-:W-:Y:S05]  /*0870*/  @!P0 BRA `(.L_x_12) ;  /* 0x00000004007c8947 */ /* 0x000fea0003800000 */
[----:B------:R-:W-:-:S13]  /*0880*/  ISETP.NE.AND P0, PT, R37, 0x2, PT ;  /* 0x000000022500780c */ /* 0x000fda0003f05270 */
[----:B------:R-:W-:Y:S05]  /*0890*/  @P0 BRA `(.L_x_13) ;  /* 0x0000001800fc0947 */ /* 0x000fea0003800000 */
[----:B------:R-:W3:Y:S02]  /*08a0*/  S2UR UR4, SR_CTAID.X ;  /* 0x00000000000479c3 */ /* 0x000ee40000002500 */
[----:B---3--:R-:W-:-:S13]  /*08b0*/  ISETP.LE.U32.AND P0, PT, R27, UR4, PT ;  /* 0x000000041b007c0c */ /* 0x008fda000bf03070 */
[----:B--2---:R-:W-:Y:S05]  /*08c0*/  @P0 EXIT ;  /* 0x000000000000094d */ /* 0x004fea0003800000 */
[--C-:B------:R-:W-:Y:S01]  /*08d0*/  SHF.R.U32.HI R3, RZ, 0x3, R36.reuse ;  /* 0x00000003ff037819 */ /* 0x100fe20000011624 */
[----:B------:R-:W-:Y:S01]  /*08e0*/  ULOP3.LUT UR4, URZ, UR4, URZ, 0x33, !UPT ;  /* 0x00000004ff047292 */ /* 0x000fe2000f8e33ff */
[----:B-1----:R-:W-:Y:S02]  /*08f0*/  HFMA2 R2, -RZ, RZ, 0, 0 ;  /* 0x00000000ff027431 */ /* 0x002fe400000001ff */
[----:B------:R-:W-:Y:S01]  /*0900*/  IMAD.MOV.U32 R9, RZ, RZ, RZ ;  /* 0x000000ffff097224 */ /* 0x000fe200078e00ff */
[C---:B------:R-:W-:Y:S01]  /*0910*/  LOP3.LUT R21, R3.reuse, 0x1, RZ, 0x3c, !PT ;  /* 0x0000000103157812 */ /* 0x040fe200078e3cff */
[C---:B------:R-:W-:Y:S01]  /*0920*/  IMAD.SHL.U32 R23, R3.reuse, 0x20, RZ ;  /* 0x0000002003177824 */ /* 0x040fe200078e00ff */
[C---:B------:R-:W-:Y:S01]  /*0930*/  LOP3.LUT R5, R3.reuse, 0x2, RZ, 0x3c, !PT ;  /* 0x0000000203057812 */ /* 0x040fe200078e3cff */
[C---:B------:R-:W-:Y:S01]  /*0940*/  IMAD R22, R36.reuse, 0x4, R3 ;  /* 0x0000000424167824 */ /* 0x040fe200078e0203 */
[----:B------:R-:W-:Y:S01]  /*0950*/  LOP3.LUT R19, R3, 0x3, RZ, 0x3c, !PT ;  /* 0x0000000303137812 */ /* 0x000fe200078e3cff */
[C-C-:B------:R-:W-:Y:S01]  /*0960*/  IMAD.IADD R26, R23.reuse, 0x1, R36.reuse ;  /* 0x00000001171a7824 */ /* 0x140fe200078e0224 */
[----:B------:R-:W-:Y:S01]  /*0970*/  LOP3.LUT R25, R23, 0x20, RZ, 0x3c, !PT ;  /* 0x0000002017197812 */ /* 0x000fe200078e3cff */
[----:B------:R-:W-:Y:S01]  /*0980*/  VIADD R27, R27, UR4 ;  /* 0x000000041b1b7c36 */ /* 0x000fe20008000000 */
[C---:B------:R-:W-:Y:S01]  /*0990*/  LOP3.LUT R3, R23.reuse, 0x40, RZ, 0x3c, !PT ;  /* 0x0000004017037812 */ /* 0x040fe200078e3cff */
[C---:B------:R-:W-:Y:S01]  /*09a0*/  IMAD R20, R36.reuse, 0x4, R5 ;  /* 0x0000000424147824 */ /* 0x040fe200078e0205 */
[----:B------:R-:W-:Y:S01]  /*09b0*/  LOP3.LUT R23, R23, 0x60, RZ, 0x3c, !PT ;  /* 0x0000006017177812 */ /* 0x000fe200078e3cff */
[C---:B------:R-:W-:Y:S01]  /*09c0*/  IMAD R19, R36.reuse, 0x4, R19 ;  /* 0x0000000424137824 */ /* 0x040fe200078e0213 */
[----:B------:R-:W-:Y:S01]  /*09d0*/  LEA R21, R36, R21, 0x2 ;  /* 0x0000001524157211 */ /* 0x000fe200078e10ff */
[--C-:B------:R-:W-:Y:S01]  /*09e0*/  IMAD.IADD R24, R3, 0x1, R36.reuse ;  /* 0x0000000103187824 */ /* 0x100fe200078e0224 */
[----:B------:R-:W-:Y:S01]  /*09f0*/  IADD3 R25, PT, PT, R25, R36, RZ ;  /* 0x0000002419197210 */ /* 0x000fe20007ffe0ff */
[----:B------:R-:W-:Y:S01]  /*0a00*/  IMAD.IADD R23, R23, 0x1, R36 ;  /* 0x0000000117177824 */ /* 0x000fe200078e0224 */
[----:B------:R-:W-:Y:S01]  /*0a10*/  SHF.R.U32.HI R27, RZ, 0x7, R27 ;  /* 0x00000007ff1b7819 */ /* 0x000fe2000001161b */
[----:B------:R-:W-:-:S06]  /*0a20*/  UMOV UR5, URZ ;  /* 0x000000ff00057c82 */ /* 0x000fcc0008000000 */
.L_x_18:
[----:B------:R-:W1:Y:S01]  /*0a30*/  S2R R0, SR_CgaCtaId ;  /* 0x0000000000007919 */ /* 0x000e620000008800 */
[----:B------:R-:W-:Y:S01]  /*0a40*/  MOV R3, 0x400 ;  /* 0x0000040000037802 */ /* 0x000fe20000000f00 */
[----:B------:R-:W-:-:S03]  /*0a50*/  UMOV UR4, URZ ;  /* 0x000000ff00047c82 */ /* 0x000fc60008000000 */
[----:B-1----:R-:W-:-:S07]  /*0a60*/  LEA R0, R0, R3, 0x18 ;  /* 0x0000000300007211 */ /* 0x002fce00078ec0ff */
.L_x_17:
[C---:B------:R-:W-:Y:S01]  /*0a70*/  IMAD R6, R9.reuse, 0x8, R0 ;  /* 0x0000000809067824 */ /* 0x040fe200078e0200 */
[C---:B------:R-:W-:Y:S01]  /*0a80*/  ISETP.NE.AND P0, PT, R9.reuse, 0x6, PT ;  /* 0x000000060900780c */ /* 0x040fe20003f05270 */
[----:B------:R-:W-:Y:S01]  /*0a90*/  IMAD.U32 R11, R2, -0x80000000, RZ ;  /* 0x80000000020b7824 */ /* 0x000fe200078e00ff */
[----:B------:R-:W-:Y:S01]  /*0aa0*/  ULOP3.LUT UP0, URZ, UR4, 0x2, URZ, 0xc0, !UPT ;  /* 0x0000000204ff7892 */ /* 0x000fe2000f80c0ff */
[----:B------:R-:W-:Y:S02]  /*0ab0*/  VIADD R5, R9, 0x1 ;  /* 0x0000000109057836 */ /* 0x000fe40000000000 */
[----:B------:R-:W1:Y:S01]  /*0ac0*/  SYNCS.PHASECHK.TRANS64.TRYWAIT P1, [R6+URZ+0x33c00], R11 ;  /* 0x033c000b060075a7 */ /* 0x000e6200080211ff */
[----:B------:R-:W-:Y:S02]  /*0ad0*/  VIADD R4, R6, 0x33c70 ;  /* 0x00033c7006047836 */ /* 0x000fe40000000000 */
[----:B------:R-:W-:-:S03]  /*0ae0*/  SEL R5, R5, RZ, P0 ;  /* 0x000000ff05057207 */ /* 0x000fc60000000000 */
[----:B------:R-:W-:Y:S02]  /*0af0*/  PRMT R4, RZ, 0x654, R4 ;  /* 0x00000654ff047816 */ /* 0x000fe40000000004 */
[----:B------:R-:W-:-:S04]  /*0b00*/  ISETP.NE.AND P0, PT, R5, RZ, PT ;  /* 0x000000ff0500720c */ /* 0x000fc80003f05270 */
[----:B------:R-:W-:-:S04]  /*0b10*/  SEL R3, RZ, 0x1, P0 ;  /* 0x00000001ff037807 */ /* 0x000fc80000000000 */
[----:B------:R-:W-:Y:S01]  /*0b20*/  LOP3.LUT R3, R2, R3, RZ, 0x3c, !PT ;  /* 0x0000000302037212 */ /* 0x000fe200078e3cff */
[----:B------:R-:W-:-:S04]  /*0b30*/  IMAD R2, R5, 0x8, R0 ;  /* 0x0000000805027824 */ /* 0x000fc800078e0200 */
[----:B------:R-:W-:Y:S01]  /*0b40*/  IMAD.U32 R7, R3, -0x80000000, RZ ;  /* 0x8000000003077824 */ /* 0x000fe200078e00ff */
[----:B-1----:R-:W-:Y:S06]  /*0b50*/  @!P1 BRA `(.L_x_14) ;  /* 0x00000024005c9947 */ /* 0x002fec0003800000 */
.L_x_43:
[----:B------:R-:W-:Y:S05]  /*0b60*/  BRA.U UP0, `(.L_x_15) ;  /* 0x0000000100747547 */ /* 0x000fea000b800000 */
[----:B-1----:R-:W-:-:S04]  /*0b70*/  LEA R6, R9, R0, 0x9 ;  /* 0x0000000009067211 */ /* 0x002fc800078e48ff */
[-C--:B------:R-:W-:Y:S01]  /*0b80*/  LEA R18, R26, R6.reuse, 0x2 ;  /* 0x000000061a127211 */ /* 0x080fe200078e10ff */
[--C-:B------:R-:W-:Y:S01]  /*0b90*/  IMAD R15, R25, 0x4, R6.reuse ;  /* 0x00000004190f7824 */ /* 0x100fe200078e0206 */
[-C--:B------:R-:W-:Y:S01]  /*0ba0*/  LEA R14, R24, R6.reuse, 0x2 ;  /* 0x00000006180e7211 */ /* 0x080fe200078e10ff */
[--C-:B------:R-:W-:Y:S01]  /*0bb0*/  IMAD R12, R23, 0x4, R6.reuse ;  /* 0x00000004170c7824 */ /* 0x100fe200078e0206 */
[-C--:B------:R-:W-:Y:S01]  /*0bc0*/  LEA R10, R22, R6.reuse, 0x2 ;  /* 0x00000006160a7211 */ /* 0x080fe200078e10ff */
[----:B------:R-:W1:Y:S01]  /*0bd0*/  LDS R17, [R18+0x32000] ;  /* 0x0320000012117984 */ /* 0x000e620000000800 */
[--C-:B------:R-:W-:Y:S01]  /*0be0*/  IMAD R9, R21, 0x4, R6.reuse ;  /* 0x0000000415097824 */ /* 0x100fe200078e0206 */
[----:B------:R-:W-:Y:S01]  /*0bf0*/  LEA R8, R20, R6, 0x2 ;  /* 0x0000000614087211 */ /* 0x000fe200078e10ff */
[----:B------:R-:W-:Y:S01]  /*0c00*/  IMAD R6, R19, 0x4, R6 ;  /* 0x0000000413067824 */ /* 0x000fe200078e0206 */
[----:B------:R-:W2:Y:S04]  /*0c10*/  LDS R16, [R15+0x32000] ;  /* 0x032000000f107984 */ /* 0x000ea80000000800 */
[----:B------:R-:W3:Y:S04]  /*0c20*/  LDS R13, [R14+0x32000] ;  /* 0x032000000e0d7984 */ /* 0x000ee80000000800 */
[----:B------:R-:W4:Y:S01]  /*0c30*/  LDS R11, [R12+0x32000] ;  /* 0x032000000c0b7984 */ /* 0x000f220000000800 */
[----:B------:R-:W-:-:S03]  /*0c40*/  NOP ;  /* 0x0000000000007918 */ /* 0x000fc60000000000 */
[----:B-1----:R-:W-:Y:S04]  /*0c50*/  STS [R10+0x32000], R17 ;  /* 0x032000110a007388 */ /* 0x002fe80000000800 */
[----:B--2---:R-:W-:Y:S04]  /*0c60*/  STS [R9+0x32000], R16 ;  /* 0x0320001009007388 */ /* 0x004fe80000000800 */
[----:B---3--:R-:W-:Y:S04]  /*0c70*/  STS [R8+0x32000], R13 ;  /* 0x0320000d08007388 */ /* 0x008fe80000000800 */
[----:B----4-:R-:W-:Y:S04]  /*0c80*/  STS [R6+0x32000], R11 ;  /* 0x0320000b06007388 */ /* 0x010fe80000000800 */
[----:B------:R-:W1:Y:S04]  /*0c90*/  LDS R29, [R18+0x32e00] ;  /* 0x032e0000121d7984 */ /* 0x000e680000000800 */
[----:B------:R-:W2:Y:S04]  /*0ca0*/  LDS R28, [R15+0x32e00] ;  /* 0x032e00000f1c7984 */ /* 0x000ea80000000800 */
[----:B------:R-:W3:Y:S04]  /*0cb0*/  LDS R31, [R14+0x32e00] ;  /* 0x032e00000e1f7984 */ /* 0x000ee80000000800 */
[----:B------:R-:W4:Y:S01]  /*0cc0*/  LDS R33, [R12+0x32e00] ;  /* 0x032e00000c217984 */ /* 0x000f220000000800 */
[----:B------:R-:W-:-:S03]  /*0cd0*/  NOP ;  /* 0x0000000000007918 */ /* 0x000fc60000000000 */
[----:B-1----:R5:W-:Y:S04]  /*0ce0*/  STS [R10+0x32e00], R29 ;  /* 0x032e001d0a007388 */ /* 0x002be80000000800 */
[----:B--2---:R5:W-:Y:S04]  /*0cf0*/  STS [R9+0x32e00], R28 ;  /* 0x032e001c09007388 */ /* 0x004be80000000800 */
[----:B---3--:R5:W-:Y:S04]  /*0d00*/  STS [R8+0x32e00], R31 ;  /* 0x032e001f08007388 */ /* 0x008be80000000800 */
[----:B----4-:R5:W-:Y:S01]  /*0d10*/  STS [R6+0x32e00], R33 ;  /* 0x032e002106007388 */ /* 0x010be20000000800 */
[----:B------:R1:W-:Y:S06]  /*0d20*/  MEMBAR.ALL.CTA ;  /* 0x0000000000007992 */ /* 0x0003ec0000008000 */
[----:B-1----:R-:W2:Y:S02]  /*0d30*/  FENCE.VIEW.ASYNC.S ;  /* 0x00000000000073c6 */ /* 0x002ea40000000000 */
.L_x_15:
[----:B--2---:R2:W-:Y:S01]  /*0d40*/  SYNCS.ARRIVE.TRANS64.RED.A1T0 RZ, [R4+URZ], RZ ;  /* 0x000000ff04ff79a7 */ /* 0x0045e200081004ff */
[----:B------:R-:W3:Y:S02]  /*0d50*/  SYNCS.PHASECHK.TRANS64.TRYWAIT P0, [R2+URZ+0x33c00], R7 ;  /* 0x033c0007020075a7 */ /* 0x000ee400080011ff */
[----:B--23--:R-:W-:Y:S05]  /*0d60*/  @!P0 BRA `(.L_x_16) ;  /* 0x0000002000f08947 */ /* 0x00cfea0003800000 */
.L_x_45:
[C---:B------:R-:W-:Y:S01]  /*0d70*/  ISETP.NE.AND P0, PT, R5.reuse, 0x6, PT ;  /* 0x000000060500780c */ /* 0x040fe20003f05270 */
[----:B------:R-:W-:Y:S01]  /*0d80*/  VIADD R5, R5, 0x1 ;  /* 0x0000000105057836 */ /* 0x000fe20000000000 */
[----:B------:R-:W-:Y:S01]  /*0d90*/  UIADD3 UR4, UPT, UPT, UR4, 0x2, URZ ;  /* 0x0000000204047890 */ /* 0x000fe2000fffe0ff */
[----:B-1----:R-:W-:-:S03]  /*0da0*/  VIADD R2, R2, 0x33c70 ;  /* 0x00033c7002027836 */ /* 0x002fc60000000000 */
[----:B-----5:R-:W-:Y:S01]  /*0db0*/  SEL R9, R5, RZ, P0 ;  /* 0x000000ff05097207 */ /* 0x020fe20000000000 */
[----:B------:R-:W-:Y:S01]  /*0dc0*/  UISETP.NE.AND UP0, UPT, UR4, 0x38, UPT ;  /* 0x000000380400788c */ /* 0x000fe2000bf05270 */
[----:B------:R-:W-:Y:S02]  /*0dd0*/  PRMT R2, RZ, 0x654, R2 ;  /* 0x00000654ff027816 */ /* 0x000fe40000000002 */
[----:B------:R-:W-:Y:S02]  /*0de0*/  ISETP.NE.AND P0, PT, R9, RZ, PT ;  /* 0x000000ff0900720c */ /* 0x000fe40003f05270 */
[----:B------:R1:W-:Y:S02]  /*0df0*/  SYNCS.ARRIVE.TRANS64.RED.A1T0 RZ, [R2+URZ], RZ ;  /* 0x000000ff02ff79a7 */ /* 0x0003e400081004ff */
[----:B-1----:R-:W-:-:S04]  /*0e00*/  SEL R2, RZ, 0x1, P0 ;  /* 0x00000001ff027807 */ /* 0x002fc80000000000 */
[----:B------:R-:W-:Y:S01]  /*0e10*/  LOP3.LUT R2, R3, R2, RZ, 0x3c, !PT ;  /* 0x0000000203027212 */ /* 0x000fe200078e3cff */
[----:B------:R-:W-:Y:S06]  /*0e20*/  BRA.U UP0, `(.L_x_17) ;  /* 0xfffffffd00107547 */ /* 0x000fec000b83ffff */
[----:B------:R-:W-:-:S13]  /*0e30*/  ISETP.NE.AND P0, PT, R27, UR5, PT ;  /* 0x000000051b007c0c */ /* 0x000fda000bf05270 */
[----:B------:R-:W-:Y:S05]  /*0e40*/  @!P0 EXIT ;  /* 0x000000000000894d */ /* 0x000fea0003800000 */
[----:B------:R-:W-:Y:S01]  /*0e50*/  UIADD3 UR5, UPT, UPT, UR5, 0x1, URZ ;  /* 0x0000000105057890 */ /* 0x000fe2000fffe0ff */
[----:B------:R-:W-:Y:S05]  /*0e60*/  BRA `(.L_x_18) ;  /* 0xfffffff800f07947 */ /* 0x000fea000383ffff */
.L_x_12:
[----:B--2---:R-:W-:-:S09]  /*0e70*/  UISETP.NE.AND UP0, UPT, UR5, URZ, UPT ;  /* 0x000000ff0500728c */ /* 0x004fd2000bf05270 */
[----:B------:R-:W-:Y:S05]  /*0e80*/  BRA.U UP0, `(.L_x_13) ;  /* 0x0000001500807547 */ /* 0x000fea000b800000 */
[----:B------:R-:W2:Y:S01]  /*0e90*/  S2UR UR4, SR_CTAID.X ;  /* 0x00000000000479c3 */ /* 0x000ea20000002500 */
[----:B------:R-:W-:Y:S01]  /*0ea0*/  UMOV UR8, 0x400 ;  /* 0x0000040000087882 */ /* 0x000fe20000000000 */
[----:B------:R-:W-:Y:S01]  /*0eb0*/  ISETP.GE.U32.AND P1, PT, R36, 0x7, PT ;  /* 0x000000072400780c */ /* 0x000fe20003f26070 */
[----:B------:R-:W-:-:S04]  /*0ec0*/  ULEA UR8, UR5, UR8, 0x18 ;  /* 0x0000000805087291 */ /* 0x000fc8000f8ec0ff */
[----:B------:R-:W-:Y:S02]  /*0ed0*/  UIADD3 UR6, UPT, UPT, UR8, 0x8000, URZ ;  /* 0x0000800008067890 */ /* 0x000fe4000fffe0ff */
[----:B------:R-:W-:Y:S02]  /*0ee0*/  UIADD3 UR5, UPT, UPT, UR8, 0x24000, URZ ;  /* 0x0002400008057890 */ /* 0x000fe4000fffe0ff */
[----:B------:R-:W-:Y:S02]  /*0ef0*/  USHF.R.U32.HI UR6, URZ, 0x4, UR6 ;  /* 0x00000004ff067899 */ /* 0x000fe40008011606 */
[----:B------:R-:W-:Y:S02]  /*0f00*/  USHF.R.U32.HI UR5, URZ, 0x4, UR5 ;  /* 0x00000004ff057899 */ /* 0x000fe40008011605 */
[----:B------:R-:W-:Y:S02]  /*0f10*/  ULOP3.LUT UR6, UR6, 0x3fc0, URZ, 0xc0, !UPT ;  /* 0x00003fc006067892 */ /* 0x000fe4000f8ec0ff */
[----:B------:R-:W-:Y:S01]  /*0f20*/  ULOP3.LUT UR5, UR5, 0x3fc0, URZ, 0xc0, !UPT ;  /* 0x00003fc005057892 */ /* 0x000fe2000f8ec0ff */
[----:B--2---:R-:W-:-:S13]  /*0f30*/  ISETP.LE.U32.AND P0, PT, R27, UR4, PT ;  /* 0x000000041b007c0c */ /* 0x004fda000bf03070 */
[----:B------:R-:W-:Y:S05]  /*0f40*/  @P0 EXIT ;  /* 0x000000000000094d */ /* 0x000fea0003800000 */
[----:B------:R-:W-:Y:S01]  /*0f50*/  ULOP3.LUT UR4, URZ, UR4, URZ, 0x33, !UPT ;  /* 0x00000004ff047292 */ /* 0x000fe2000f8e33ff */
[C---:B------:R-:W-:Y:S01]  /*0f60*/  LEA R7, R36.reuse, UR6, 0xa ;  /* 0x0000000624077c11 */ /* 0x040fe2000f8e50ff */
[----:B------:R-:W-:Y:S01]  /*0f70*/  IMAD.MOV.U32 R4, RZ, RZ, RZ ;  /* 0x000000ffff047224 */ /* 0x000fe200078e00ff */
[----:B-1----:R-:W-:Y:S01]  /*0f80*/  LEA R5, R36, UR5, 0x9 ;  /* 0x0000000524057c11 */ /* 0x002fe2000f8e48ff */
[----:B------:R-:W-:Y:S01]  /*0f90*/  UMOV UR17, URZ ;  /* 0x000000ff00117c82 */ /* 0x000fe20008000000 */
[----:B------:R-:W-:Y:S01]  /*0fa0*/  SEL R7, R7, RZ, !P1 ;  /* 0x000000ff07077207 */ /* 0x000fe20004800000 */
[----:B------:R-:W-:Y:S01]  /*0fb0*/  VIADD R3, R27, UR4 ;  /* 0x000000041b037c36 */ /* 0x000fe20008000000 */
[----:B------:R-:W-:Y:S01]  /*0fc0*/  SEL R5, R5, RZ, !P1 ;  /* 0x000000ff05057207 */ /* 0x000fe20004800000 */
[----:B------:R-:W-:Y:S01]  /*0fd0*/  UMOV UR13, URZ ;  /* 0x000000ff000d7c82 */ /* 0x000fe20008000000 */
[----:B------:R-:W-:Y:S01]  /*0fe0*/  UMOV UR6, 0x80 ;  /* 0x0000008000067882 */ /* 0x000fe20000000000 */
[----:B------:R-:W-:Y:S01]  /*0ff0*/  UMOV UR7, 0x84 ;  /* 0x0000008400077882 */ /* 0x000fe20000000000 */
[----:B------:R-:W-:Y:S01]  /*1000*/  SHF.R.U32.HI R3, RZ, 0x7, R3 ;  /* 0x00000007ff037819 */ /* 0x000fe20000011603 */
[----:B------:R-:W-:Y:S01]  /*1010*/  UMOV UR4, 0x80 ;  /* 0x0000008000047882 */ /* 0x000fe20000000000 */
[----:B------:R-:W-:-:S05]  /*1020*/  UMOV UR5, 0x84 ;  /* 0x0000008400057882 */ /* 0x000fca0000000000 */
.L_x_25:
[----:B------:R-:W-:Y:S02]  /*1030*/  USHF.R.U32.HI UR10, URZ, 0x1, UR17 ;  /* 0x00000001ff0a7899 */ /* 0x000fe40008011611 */
[----:B------:R-:W-:Y:S02]  /*1040*/  USHF.L.U32 UR9, UR17, 0x3, URZ ;  /* 0x0000000311097899 */ /* 0x000fe400080006ff */
[----:B------:R-:W-:Y:S02]  /*1050*/  ULOP3.LUT UR10, UR10, 0x1, URZ, 0xc, !UPT ;  /* 0x000000010a0a7892 */ /* 0x000fe4000f8e0cff */
[----:B------:R-:W-:Y:S02]  /*1060*/  ULOP3.LUT UR9, UR9, 0x8, URZ, 0xc0, !UPT ;  /* 0x0000000809097892 */ /* 0x000fe4000f8ec0ff */
[----:B------:R-:W-:Y:S02]  /*1070*/  USHF.L.U32 UR10, UR10, 0x1f, URZ ;  /* 0x0000001f0a0a7899 */ /* 0x000fe400080006ff */
[----:B------:R-:W-:-:S02]  /*1080*/  USHF.L.U32 UR12, UR17, 0x6, URZ ;  /* 0x00000006110c7899 */ /* 0x000fc400080006ff */
[----:B------:R-:W-:Y:S01]  /*1090*/  MOV R0, UR9 ;  /* 0x0000000900007c02 */ /* 0x000fe20008000f00 */
[----:B------:R-:W-:Y:S01]  /*10a0*/  UIADD3 UR9, UPT, UPT, UR8, UR9, URZ ;  /* 0x0000000908097290 */ /* 0x000fe2000fffe0ff */
[----:B------:R-:W-:Y:S01]  /*10b0*/  MOV R9, UR10 ;  /* 0x0000000a00097c02 */ /* 0x000fe20008000f00 */
[----:B------:R-:W-:Y:S02]  /*10c0*/  ULOP3.LUT UR12, UR12, 0x40, URZ, 0xc0, !UPT ;  /* 0x000000400c0c7892 */ /* 0x000fe4000f8ec0ff */
[----:B------:R-:W-:Y:S01]  /*10d0*/  UIADD3 UR11, UPT, UPT, UR9, 0x33ca8, URZ ;  /* 0x00033ca8090b7890 */ /* 0x000fe2000fffe0ff */
[----:B------:R-:W1:Y:S02]  /*10e0*/  SYNCS.PHASECHK.TRANS64.TRYWAIT P0, [R0+UR8+0x33cb8], R9 ;  /* 0x033cb809000075a7 */ /* 0x000e640008001108 */
[----:B-1----:R-:W-:Y:S09]  /*10f0*/  @!P0 BRA `(.L_x_19) ;  /* 0x0000002000248947 */ /* 0x002ff20003800000 */
.L_x_47:
[----:B------:R-:W-:Y:S01]  /*1100*/  NOP ;  /* 0x0000000000007918 */ /* 0x000fe20000000000 */
[----:B------:R-:W-:-:S05]  /*1110*/  UMOV UR16, URZ ;  /* 0x000000ff00107c82 */ /* 0x000fca0008000000 */
.L_x_24:
[----:B------:R-:W-:Y:S01]  /*1120*/  ULEA UR10, UR13, UR8, 0x3 ;  /* 0x000000080d0a7291 */ /* 0x000fe2000f8e18ff */
[----:B-1----:R-:W-:Y:S01]  /*1130*/  SHF.L.U32 R9, R4, 0x1f, RZ ;  /* 0x0000001f04097819 */ /* 0x002fe200000006ff */
[----:B------:R-:W-:Y:S01]  /*1140*/  ULOP3.LUT UP0, UR14, UR16, 0x2, URZ, 0xc0, !UPT ;  /* 0x00000002100e7892 */ /* 0x000fe2000f80c0ff */
[----:B------:R-:W-:Y:S06]  /*1150*/  MOV R0, UR13 ;  /* 0x0000000d00007c02 */ /* 0x000fec0008000f00 */
[----:B------:R-:W1:Y:S02]  /*1160*/  SYNCS.PHASECHK.TRANS64.TRYWAIT P0, [UR10+0x33c70], R9 ;  /* 0x033c7009ff0075a7 */ /* 0x000e64000800110a */
[----:B-12---:R-:W-:Y:S05]  /*1170*/  @!P0 BRA `(.L_x_20) ;  /* 0x0000002000248947 */ /* 0x006fea0003800000 */
.L_x_49:
[----:B------:R-:W-:Y:S01]  /*1180*/  NOP ;  /* 0x0000000000007918 */ /* 0x000fe20000000000 */
[----:B------:R-:W-:Y:S05]  /*1190*/  BRA.U UP0, `(.L_x_21) ;  /* 0x0000000100307547 */ /* 0x000fea000b800000 */
[----:B------:R-:W-:Y:S01]  /*11a0*/  ULEA UR9, UR13, UR8, 0x9 ;  /* 0x000000080d097291 */ /* 0x000fe2000f8e48ff */
[----:B------:R-:W-:Y:S01]  /*11b0*/  UMOV UR19, 0x4008 ;  /* 0x0000400800137882 */ /* 0x000fe20000000000 */
[----:B------:R-:W-:Y:S02]  /*11c0*/  UMOV UR21, 0x4008 ;  /* 0x0000400800157882 */ /* 0x000fe40000000000 */
[----:B------:R-:W-:Y:S02]  /*11d0*/  UIADD3 UR15, UPT, UPT, UR9, 0x32000, URZ ;  /* 0x00032000090f7890 */ /* 0x000fe4000fffe0ff */
[----:B------:R-:W-:Y:S02]  /*11e0*/  UIADD3 UR9, UPT, UPT, UR9, 0x32e00, URZ ;  /* 0x00032e0009097890 */ /* 0x000fe4000fffe0ff */
[----:B------:R-:W-:Y:S02]  /*11f0*/  USHF.R.U32.HI UR15, URZ, 0x4, UR15 ;  /* 0x00000004ff0f7899 */ /* 0x000fe4000801160f */
[----:B------:R-:W-:Y:S02]  /*1200*/  USHF.R.U32.HI UR9, URZ, 0x4, UR9 ;  /* 0x00000004ff097899 */ /* 0x000fe40008011609 */
[----:B------:R-:W-:Y:S02]  /*1210*/  ULOP3.LUT UR18, UR15, 0x3fe0, URZ, 0xc0, !UPT ;  /* 0x00003fe00f127892 */ /* 0x000fe4000f8ec0ff */
[----:B------:R-:W-:Y:S07]  /*1220*/  ULOP3.LUT UR20, UR9, 0x3fe0, URZ, 0xc0, !UPT ;  /* 0x00003fe009147892 */ /* 0x000fee000f8ec0ff */
[----:B------:R2:W-:Y:S02]  /*1230*/  UTCCP.T.S.4x32dp128bit tmem[0x80], gdesc[UR18] ;  /* 0x00008012ff0079e7 */ /* 0x0005e40009100000 */
[----:B------:R2:W-:Y:S01]  /*1240*/  UTCCP.T.S.4x32dp128bit tmem[0x84], gdesc[UR20] ;  /* 0x00008414ff0079e7 */ /* 0x0005e20009100000 */
[----:B------:R-:W-:Y:S02]  /*1250*/  NOP ;  /* 0x0000000000007918 */ /* 0x000fe40000000000 */
.L_x_21:
[----:B------:R-:W-:Y:S01]  /*1260*/  UISETP.NE.AND UP0, UPT, UR13, 0x6, UPT ;  /* 0x000000060d00788c */ /* 0x000fe2000bf05270 */
[----:B-1----:R-:W1:Y:S01]  /*1270*/  SHFL.IDX PT, R2, R7, R0, 0x1f ;  /* 0x00001f0007027589 */ /* 0x002e6200000e0000 */
[----:B------:R-:W-:Y:S01]  /*1280*/  UIADD3 UR9, UPT, UPT, UR13, 0x1, URZ ;  /* 0x000000010d097890 */ /* 0x000fe2000fffe0ff */
[----:B------:R-:W-:Y:S03]  /*1290*/  NOP ;  /* 0x0000000000007918 */ /* 0x000fe60000000000 */
[----:B------:R-:W-:Y:S03]  /*12a0*/  USEL UR9, UR9, URZ, UP0 ;  /* 0x000000ff09097287 */ /* 0x000fe60008000000 */
[----:B------:R3:W4:Y:S01]  /*12b0*/  SHFL.IDX PT, R6, R5, R0, 0x1f ;  /* 0x00001f0005067589 */ /* 0x00072200000e0000 */
[----:B------:R-:W-:Y:S02]  /*12c0*/  USHF.L.U32 UR15, UR14, 0x4, URZ ;  /* 0x000000040e0f7899 */ /* 0x000fe400080006ff */
[----:B------:R-:W-:Y:S02]  /*12d0*/  ULEA UR13, UR9, UR8, 0x3 ;  /* 0x00000008090d7291 */ /* 0x000fe4000f8e18ff */
[----:B------:R-:W-:Y:S01]  /*12e0*/  ULEA UR14, UR14, 0x890, 0xd ;  /* 0x000008900e0e7891 */ /* 0x000fe2000f8e68ff */
[----:B------:R-:W-:Y:S01]  /*12f0*/  ISETP.NE.AND P0, PT, RZ, UR9, PT ;  /* 0x00000009ff007c0c */ /* 0x000fe2000bf05270 */
[----:B------:R-:W-:Y:S02]  /*1300*/  UISETP.NE.AND UP0, UPT, UR16, URZ, UPT ;  /* 0x000000ff1000728c */ /* 0x000fe4000bf05270 */
[----:B------:R-:W-:Y:S01]  /*1310*/  UPRMT UR15, UR15, 0x5410, UR14 ;  /* 0x000054100f0f7896 */ /* 0x000fe2000800000e */
[----:B------:R-:W-:Y:S01]  /*1320*/  SEL R11, RZ, 0x1, P0 ;  /* 0x00000001ff0b7807 */ /* 0x000fe20000000000 */
[----:B------:R-:W-:Y:S01]  /*1330*/  UIADD3 UR10, UPT, UPT, UR10, 0x33c38, URZ ;  /* 0x00033c380a0a7890 */ /* 0x000fe2000fffe0ff */
[----:B------:R-:W-:Y:S02]  /*1340*/  UMOV UR14, URZ ;  /* 0x000000ff000e7c82 */ /* 0x000fe40008000000 */
[----:B------:R-:W-:Y:S01]  /*1350*/  LOP3.LUT R4, R4, R11, RZ, 0x3c, !PT ;  /* 0x0000000b04047212 */ /* 0x000fe200078e3cff */
[----:B--2---:R-:W-:Y:S01]  /*1360*/  UMOV UR21, 0x40004040 ;  /* 0x4000404000157882 */ /* 0x004fe20000000000 */
[----:B------:R-:W-:Y:S01]  /*1370*/  UMOV UR19, 0x40004040 ;  /* 0x4000404000137882 */ /* 0x000fe20000000000 */
[----:B------:R-:W-:Y:S01]  /*1380*/  UMOV UR25, 0x40004040 ;  /* 0x4000404000197882 */ /* 0x000fe20000000000 */
[----:B------:R-:W-:Y:S01]  /*1390*/  UMOV UR23, 0x40004040 ;  /* 0x4000404000177882 */ /* 0x000fe20000000000 */
[----:B------:R-:W-:Y:S01]  /*13a0*/  IMAD.U32 R9, R4, -0x80000000, RZ ;  /* 0x8000000004097824 */ /* 0x000fe200078e00ff */
[----:B------:R-:W-:Y:S01]  /*13b0*/  UMOV UR29, 0x40004040 ;  /* 0x40004040001d7882 */ /* 0x000fe20000000000 */
[----:B------:R-:W-:Y:S01]  /*13c0*/  UMOV UR27, 0x40004040 ;  /* 0x40004040001b7882 */ /* 0x000fe20000000000 */
[----:B------:R-:W-:Y:S01]  /*13d0*/  UMOV UR33, 0x40004040 ;  /* 0x4000404000217882 */ /* 0x000fe20000000000 */
[----:B------:R-:W-:Y:S01]  /*13e0*/  UMOV UR31, 0x40004040 ;  /* 0x40004040001f7882 */ /* 0x000fe20000000000 */
[----:B-1----:R-:W-:Y:S01]  /*13f0*/  R2UR UR20, R2 ;  /* 0x00000000021472ca */ /* 0x002fe200000e0000 */
[----:B---3--:R-:W-:Y:S01]  /*1400*/  IMAD.U32 R0, RZ, RZ, UR9 ;  /* 0x00000009ff007e24 */ /* 0x008fe2000f8e00ff */
[----:B----4-:R-:W-:Y:S11]  /*1410*/  R2UR UR18, R6 ;  /* 0x00000000061272ca */ /* 0x010ff600000e0000 */
[----:B------:R-:W-:Y:S02]  /*1420*/  UIADD3 UR24, UPT, UPT, UR20, 0x2, URZ ;  /* 0x0000000214187890 */ /* 0x000fe4000fffe0ff */
[----:B------:R-:W-:Y:S01]  /*1430*/  UIADD3 UR22, UPT, UPT, UR18, 0x2, URZ ;  /* 0x0000000212167890 */ /* 0x000fe2000fffe0ff */
[----:B------:R1:W-:Y:S01]  /*1440*/  UTCQMMA gdesc[UR20], gdesc[UR18], tmem[UR12], tmem[UR14], idesc[UR15], tmem[UR6], UP0 ;  /* 0x00060e1214007dea */ /* 0x0003e2000800030c */
[----:B------:R-:W-:Y:S02]  /*1450*/  UIADD3 UR28, UPT, UPT, UR20, 0x4, URZ ;  /* 0x00000004141c7890 */ /* 0x000fe4000fffe0ff */
[----:B------:R-:W-:Y:S02]  /*1460*/  UIADD3 UR26, UPT, UPT, UR18, 0x4, URZ ;  /* 0x00000004121a7890 */ /* 0x000fe4000fffe0ff */
[----:B------:R-:W-:Y:S02]  /*1470*/  UIADD3 UR32, UPT, UPT, UR20, 0x6, URZ ;  /* 0x0000000614207890 */ /* 0x000fe4000fffe0ff */
[----:B------:R-:W-:Y:S01]  /*1480*/  UIADD3 UR30, UPT, UPT, UR18, 0x6, URZ ;  /* 0x00000006121e7890 */ /* 0x000fe2000fffe0ff */
[----:B------:R1:W-:Y:S04]  /*1490*/  UTCQMMA gdesc[UR24], gdesc[UR22], tmem[UR12], tmem[UR14], idesc[UR15], tmem[UR6], UPT ;  /* 0x00060e1618007dea */ /* 0x0003e8000b80030c */
[----:B------:R1:W-:Y:S04]  /*14a0*/  UTCQMMA gdesc[UR28], gdesc[UR26], tmem[UR12], tmem[UR14], idesc[UR15], tmem[UR6], UPT ;  /* 0x00060e1a1c007dea */ /* 0x0003e8000b80030c */
[----:B------:R1:W-:Y:S01]  /*14b0*/  UTCQMMA gdesc[UR32], gdesc[UR30], tmem[UR12], tmem[UR14], idesc[UR15], tmem[UR6], UPT ;  /* 0x00060e1e20007dea */ /* 0x0003e2000b80030c */
[----:B------:R1:W-:Y:S01]  /*14c0*/  UTCBAR [UR10], URZ ;  /* 0x000000ff0a0073e9 */ /* 0x0003e200080000ff */
[----:B------:R-:W2:Y:S02]  /*14d0*/  SYNCS.PHASECHK.TRANS64.TRYWAIT P0, [UR13+0x33c70], R9 ;  /* 0x033c7009ff0075a7 */ /* 0x000ea4000800110d */
[----:B-12---:R-:W-:Y:S05]  /*14e0*/  @!P0 BRA `(.L_x_22) ;  /* 0x0000001c00648947 */ /* 0x006fea0003800000 */
.L_x_51:
[----:B------:R-:W-:Y:S01]  /*14f0*/  UIADD3 UR10, UPT, UPT, UR16, 0x1, URZ ;  /* 0x00000001100a7890 */ /* 0x000fe2000fffe0ff */
[----:B-1----:R-:W1:Y:S01]  /*1500*/  SHFL.IDX PT, R2, R7, R0, 0x1f ;  /* 0x00001f0007027589 */ /* 0x002e6200000e0000 */
[----:B------:R-:W-:Y:S02]  /*1510*/  UIADD3 UR13, UPT, UPT, UR13, 0x33c38, URZ ;  /* 0x00033c380d0d7890 */ /* 0x000fe4000fffe0ff */
[----:B------:R-:W-:Y:S05]  /*1520*/  USHF.L.U32 UR14, UR10, 0xd, URZ ;  /* 0x0000000d0a0e7899 */ /* 0x000fea00080006ff */
[----:B------:R-:W2:Y:S01]  /*1530*/  SHFL.IDX PT, R6, R5, R0, 0x1f ;  /* 0x00001f0005067589 */ /* 0x000ea200000e0000 */
[----:B------:R-:W-:Y:S01]  /*1540*/  USHF.L.U32 UR15, UR10, 0x4, URZ ;  /* 0x000000040a0f7899 */ /* 0x000fe200080006ff */
[----:B------:R-:W-:Y:S01]  /*1550*/  NOP ;  /* 0x0000000000007918 */ /* 0x000fe20000000000 */
[----:B------:R-:W-:Y:S01]  /*1560*/  ULOP3.LUT UR14, UR14, 0x6000, URZ, 0xc0, !UPT ;  /* 0x000060000e0e7892 */ /* 0x000fe2000f8ec0ff */
[----:B------:R-:W-:Y:S01]  /*1570*/  NOP ;  /* 0x0000000000007918 */ /* 0x000fe20000000000 */
[----:B------:R-:W-:Y:S02]  /*1580*/  ULOP3.LUT UR15, UR15, 0x30, URZ, 0xc0, !UPT ;  /* 0x000000300f0f7892 */ /* 0x000fe4000f8ec0ff */
[----:B------:R-:W-:Y:S02]  /*1590*/  ULOP3.LUT UR14, UR14, 0x890, URZ, 0xfc, !UPT ;  /* 0x000008900e0e7892 */ /* 0x000fe4000f8efcff */
[----:B------:R-:W-:Y:S02]  /*15a0*/  UISETP.NE.AND UP0, UPT, UR10, 0x37, UPT ;  /* 0x000000370a00788c */ /* 0x000fe4000bf05270 */
[----:B------:R-:W-:Y:S01]  /*15b0*/  UPRMT UR15, UR15, 0x5410, UR14 ;  /* 0x000054100f0f7896 */ /* 0x000fe2000800000e */
[----:B------:R-:W-:Y:S02]  /*15c0*/  UMOV UR21, 0x40004040 ;  /* 0x4000404000157882 */ /* 0x000fe40000000000 */
[----:B------:R-:W-:Y:S01]  /*15d0*/  UMOV UR14, URZ ;  /* 0x000000ff000e7c82 */ /* 0x000fe20008000000 */
[----:B------:R-:W-:Y:S01]  /*15e0*/  UMOV UR19, 0x40004040 ;  /* 0x4000404000137882 */ /* 0x000fe20000000000 */
[----:B------:R-:W-:Y:S01]  /*15f0*/  UMOV UR25, 0x40004040 ;  /* 0x4000404000197882 */ /* 0x000fe20000000000 */
[----:B------:R-:W-:Y:S01]  /*1600*/  UMOV UR23, 0x40004040 ;  /* 0x4000404000177882 */ /* 0x000fe20000000000 */
[----:B------:R-:W-:Y:S01]  /*1610*/  UMOV UR29, 0x40004040 ;  /* 0x40004040001d7882 */ /* 0x000fe20000000000 */
[----:B-1----:R-:W-:Y:S01]  /*1620*/  R2UR UR20, R2 ;  /* 0x00000000021472ca */ /* 0x002fe200000e0000 */
[----:B------:R-:W-:Y:S01]  /*1630*/  UMOV UR27, 0x40004040 ;  /* 0x40004040001b7882 */ /* 0x000fe20000000000 */
[----:B--2---:R-:W-:Y:S01]  /*1640*/  R2UR UR18, R6 ;  /* 0x00000000061272ca */ /* 0x004fe200000e0000 */
[----:B------:R-:W-:Y:S01]  /*1650*/  UMOV UR33, 0x40004040 ;  /* 0x4000404000217882 */ /* 0x000fe20000000000 */
[----:B------:R-:W-:Y:S09]  /*1660*/  UMOV UR31, 0x40004040 ;  /* 0x40004040001f7882 */ /* 0x000ff20000000000 */
[----:B------:R-:W-:Y:S02]  /*1670*/  UIADD3 UR24, UPT, UPT, UR20, 0x2, URZ ;  /* 0x0000000214187890 */ /* 0x000fe4000fffe0ff */
[----:B------:R-:W-:Y:S01]  /*1680*/  UIADD3 UR22, UPT, UPT, UR18, 0x2, URZ ;  /* 0x0000000212167890 */ /* 0x000fe2000fffe0ff */
[----:B------:R1:W-:Y:S01]  /*1690*/  UTCQMMA gdesc[UR20], gdesc[UR18], tmem[UR12], tmem[UR14], idesc[UR15], tmem[UR4], UPT ;  /* 0x00040e1214007dea */ /* 0x0003e2000b80030c */
        /* <DEDUP_REMOVED lines=8> */
[----:B------:R-:W-:Y:S05]  /*1720*/  BRA.U UP0, `(.L_x_23) ;  /* 0x0000000100087547 */ /* 0x000fea000b800000 */
[----:B------:R2:W-:Y:S01]  /*1730*/  UTCBAR [UR11], URZ ;  /* 0x000000ff0b0073e9 */ /* 0x0005e200080000ff */
[----:B------:R-:W-:Y:S01]  /*1740*/  NOP ;  /* 0x0000000000007918 */ /* 0x000fe20000000000 */
.L_x_23:
[----:B------:R-:W-:Y:S02]  /*1750*/  UISETP.NE.AND UP0, UPT, UR9, 0x6, UPT ;  /* 0x000000060900788c */ /* 0x000fe4000bf05270 */
[----:B------:R-:W-:Y:S02]  /*1760*/  UIADD3 UR9, UPT, UPT, UR9, 0x1, URZ ;  /* 0x0000000109097890 */ /* 0x000fe4000fffe0ff */
[----:B------:R-:W-:Y:S02]  /*1770*/  UIADD3 UR16, UPT, UPT, UR16, 0x2, URZ ;  /* 0x0000000210107890 */ /* 0x000fe4000fffe0ff */
[----:B-1----:R-:W-:Y:S02]  /*1780*/  USEL UR13, UR9, URZ, UP0 ;  /* 0x000000ff090d7287 */ /* 0x002fe40008000000 */
[----:B------:R-:W-:Y:S04]  /*1790*/  UISETP.NE.AND UP0, UPT, UR16, 0x38, UPT ;  /* 0x000000381000788c */ /* 0x000fe8000bf05270 */
[----:B------:R-:W-:Y:S04]  /*17a0*/  ISETP.NE.AND P0, PT, RZ, UR13, PT ;  /* 0x0000000dff007c0c */ /* 0x000fe8000bf05270 */
[----:B------:R-:W-:Y:S04]  /*17b0*/  SEL R9, RZ, 0x1, P0 ;  /* 0x00000001ff097807 */ /* 0x000fe80000000000 */
[----:B------:R-:W-:Y:S01]  /*17c0*/  LOP3.LUT R4, R4, R9, RZ, 0x3c, !PT ;  /* 0x0000000904047212 */ /* 0x000fe200078e3cff */
[----:B------:R-:W-:Y:S06]  /*17d0*/  BRA.U UP0, `(.L_x_24) ;  /* 0xfffffff900507547 */ /* 0x000fec000b83ffff */
[----:B------:R-:W-:-:S13]  /*17e0*/  ISETP.NE.AND P0, PT, R3, UR17, PT ;  /* 0x0000001103007c0c */ /* 0x000fda000bf05270 */
[----:B--2---:R-:W-:Y:S05]  /*17f0*/  @!P0 EXIT ;  /* 0x000000000000894d */ /* 0x004fea0003800000 */
[----:B------:R-:W-:Y:S01]  /*1800*/  UIADD3 UR17, UPT, UPT, UR17, 0x1, URZ ;  /* 0x0000000111117890 */ /* 0x000fe2000fffe0ff */
[----:B------:R-:W-:Y:S11]  /*1810*/  BRA `(.L_x_25) ;  /* 0xfffffff800047947 */ /* 0x000ff6000383ffff */
.L_x_11:
[----:B------:R-:W-:-:S13]  /*1820*/  ELECT P0, URZ, PT ;  /* 0x0000000000ff782f */ /* 0x000fda0003800000 */
[----:B------:R-:W-:Y:S05]  /*1830*/  @!P0 BRA `(.L_x_13) ;  /* 0x0000000c00148947 */ /* 0x000fea0003800000 */
[----:B-1----:R-:W1:Y:S02]  /*1840*/  S2R R2, SR_CTAID.X ;  /* 0x0000000000027919 */ /* 0x002e640000002500 */
[----:B-1----:R-:W-:-:S13]  /*1850*/  ISETP.GE.U32.AND P0, PT, R2, R27, PT ;  /* 0x0000001b0200720c */ /* 0x002fda0003f06070 */
[----:B------:R-:W-:Y:S05]  /*1860*/  @P0 EXIT ;  /* 0x000000000000094d */ /* 0x000fea0003800000 */
[----:B------:R-:W1:Y:S01]  /*1870*/  LDC.64 R16, c[0x0][0x348] ;  /* 0x0000d200ff107b82 */ /* 0x000e620000000a00 */
[----:B------:R-:W-:Y:S02]  /*1880*/  LOP3.LUT R0, RZ, R2, RZ, 0x33, !PT ;  /* 0x00000002ff007212 */ /* 0x000fe400078e33ff */
[----:B------:R-:W-:Y:S01]  /*1890*/  CS2R R14, SRZ ;  /* 0x00000000000e7805 */ /* 0x000fe2000001ff00 */
[----:B------:R-:W-:Y:S02]  /*18a0*/  IMAD.MOV.U32 R3, RZ, RZ, R2 ;  /* 0x000000ffff037224 */ /* 0x000fe400078e0002 */
[----:B------:R-:W-:Y:S02]  /*18b0*/  IMAD.MOV.U32 R9, RZ, RZ, RZ ;  /* 0x000000ffff097224 */ /* 0x000fe400078e00ff */
[----:B------:R-:W-:-:S05]  /*18c0*/  IMAD.IADD R0, R27, 0x1, R0 ;  /* 0x000000011b007824 */ /* 0x000fca00078e0200 */
[----:B------:R-:W-:-:S07]  /*18d0*/  SHF.R.U32.HI R0, RZ, 0x7, R0 ;  /* 0x00000007ff007819 */ /* 0x000fce0000011600 */
.L_x_31:
[----:B------:R-:W-:Y:S02]  /*18e0*/  SHF.R.U32.HI R5, RZ, 0x6, R3 ;  /* 0x00000006ff057819 */ /* 0x000fe40000011603 */
[----:B------:R-:W-:Y:S02]  /*18f0*/  LOP3.LUT R4, R3, 0x1ff, RZ, 0xc0, !PT ;  /* 0x000001ff03047812 */ /* 0x000fe400078ec0ff */
[----:B------:R-:W-:Y:S02]  /*1900*/  LOP3.LUT R5, R5, 0x3fffff8, RZ, 0xc0, !PT ;  /* 0x03fffff805057812 */ /* 0x000fe400078ec0ff */
[----:B------:R-:W-:Y:S02]  /*1910*/  MOV R8, 0x1940 ;  /* 0x0000194000087802 */ /* 0x000fe40000000f00 */
[----:B------:R-:W-:Y:S02]  /*1920*/  VIADDMNMX.U32 R3, R50, -R5, 0x8, PT ;  /* 0x0000000832037446 */ /* 0x000fe40003800805 */
[----:B-1----:R-:W-:Y:S05]  /*1930*/  CALL.REL.NOINC `($__internal_3_$__cuda_sm20_div_u16) ;  /* 0x0000001c00147944 */ /* 0x002fea0003c00000 */
[----:B------:R-:W1:Y:S01]  /*1940*/  S2R R6, SR_CgaCtaId ;  /* 0x0000000000067919 */ /* 0x000e620000008800 */
[----:B------:R-:W-:Y:S02]  /*1950*/  PRMT R7, R3, 0x9910, RZ ;  /* 0x0000991003077816 */ /* 0x000fe400000000ff */
[----:B------:R-:W-:-:S05]  /*1960*/  PRMT R3, R10, 0x9910, RZ ;  /* 0x000099100a037816 */ /* 0x000fca00000000ff */
[----:B------:R-:W-:Y:S01]  /*1970*/  IMAD R3, R7, R3, RZ ;  /* 0x0000000307037224 */ /* 0x000fe200078e02ff */
[----:B------:R-:W-:-:S03]  /*1980*/  MOV R7, 0x400 ;  /* 0x0000040000077802 */ /* 0x000fc60000000f00 */
[----:B------:R-:W-:-:S05]  /*1990*/  IMAD.MOV R3, RZ, RZ, -R3 ;  /* 0x000000ffff037224 */ /* 0x000fca00078e0a03 */
[----:B------:R-:W-:-:S05]  /*19a0*/  PRMT R3, R3, 0x7710, RZ ;  /* 0x0000771003037816 */ /* 0x000fca00000000ff */
[----:B------:R-:W-:-:S05]  /*19b0*/  IMAD.IADD R3, R4, 0x1, R3 ;  /* 0x0000000104037824 */ /* 0x000fca00078e0203 */
[----:B------:R-:W-:Y:S01]  /*19c0*/  LOP3.LUT R8, R3, 0xffff, RZ, 0xc0, !PT ;  /* 0x0000ffff03087812 */ /* 0x000fe200078ec0ff */
[----:B------:R-:W-:Y:S01]  /*19d0*/  IMAD.SHL.U32 R3, R10, 0x40, RZ ;  /* 0x000000400a037824 */ /* 0x000fe200078e00ff */
[----:B-1----:R-:W-:-:S03]  /*19e0*/  LEA R4, R6, R7, 0x18 ;  /* 0x0000000706047211 */ /* 0x002fc600078ec0ff */
[----:B------:R-:W-:Y:S02]  /*19f0*/  IMAD.IADD R5, R5, 0x1, R8 ;  /* 0x0000000105057824 */ /* 0x000fe400078e0208 */
[----:B------:R-:W-:Y:S02]  /*1a00*/  HFMA2 R8, -RZ, RZ, 0, 0 ;  /* 0x00000000ff087431 */ /* 0x000fe400000001ff */
[----:B------:R-:W-:Y:S01]  /*1a10*/  IMAD.MOV.U32 R7, RZ, RZ, 0x100 ;  /* 0x00000100ff077424 */ /* 0x000fe200078e00ff */
[----:B------:R-:W-:Y:S01]  /*1a20*/  LOP3.LUT R3, R3, 0xffff, RZ, 0xc0, !PT ;  /* 0x0000ffff03037812 */ /* 0x000fe200078ec0ff */
[----:B------:R-:W-:Y:S01]  /*1a30*/  VIADD R6, R4, 0x33c00 ;  /* 0x00033c0004067836 */ /* 0x000fe20000000000 */
[----:B------:R-:W-:-:S07]  /*1a40*/  SHF.L.U32 R5, R5, 0x7, RZ ;  /* 0x0000000705057819 */ /* 0x000fce00000006ff */
.L_x_30:
[----:B------:R-:W-:Y:S01]  /*1a50*/  LOP3.LUT R19, R14, 0x1, RZ, 0x3c, !PT ;  /* 0x000000010e137812 */ /* 0x000fe200078e3cff */
[----:B------:R-:W-:Y:S01]  /*1a60*/  IMAD R10, R9, 0x8, R6 ;  /* 0x00000008090a7824 */ /* 0x000fe200078e0206 */
[----:B------:R-:W-:Y:S05]  /*1a70*/  YIELD ;  /* 0x0000000000007946 */ /* 0x000fea0003800000 */
[----:B------:R-:W-:Y:S01]  /*1a80*/  IMAD.U32 R19, R19, -0x80000000, RZ ;  /* 0x8000000013137824 */ /* 0x000fe200078e00ff */
[C---:B------:R-:W-:Y:S01]  /*1a90*/  ISETP.NE.AND P0, PT, R9.reuse, 0x6, PT ;  /* 0x000000060900780c */ /* 0x040fe20003f05270 */
[C---:B------:R-:W-:Y:S02]  /*1aa0*/  VIADD R13, R9.reuse, 0x1 ;  /* 0x00000001090d7836 */ /* 0x040fe40000000000 */
[----:B------:R-:W1:Y:S01]  /*1ab0*/  SYNCS.PHASECHK.TRANS64.TRYWAIT P1, [R10+URZ+0x38], R19 ;  /* 0x000038130a0075a7 */ /* 0x000e6200080211ff */
[----:B------:R-:W-:-:S02]  /*1ac0*/  IMAD R11, R9, 0x4000, R4 ;  /* 0x00004000090b7824 */ /* 0x000fc400078e0204 */
[----:B------:R-:W-:-:S04]  /*1ad0*/  SEL R13, R13, RZ, P0 ;  /* 0x000000ff0d0d7207 */ /* 0x000fc80000000000 */
[----:B------:R-:W-:-:S04]  /*1ae0*/  ISETP.NE.AND P0, PT, R13, RZ, PT ;  /* 0x000000ff0d00720c */ /* 0x000fc80003f05270 */
[----:B------:R-:W-:Y:S01]  /*1af0*/  SEL R21, RZ, 0x1, P0 ;  /* 0x00000001ff157807 */ /* 0x000fe20000000000 */
[----:B-1----:R-:W-:Y:S08]  /*1b00*/  @!P1 BRA `(.L_x_26) ;  /* 0x0000001400f89947 */ /* 0x002ff00003800000 */
.L_x_53:
[----:B------:R-:W2:Y:S01]  /*1b10*/  LDCU.64 UR18, c[0x0][0x348] ;  /* 0x00006900ff1277ac */ /* 0x000ea20008000a00 */
[----:B------:R-:W-:Y:S01]  /*1b20*/  R2UR UR12, R11 ;  /* 0x000000000b0c72ca */ /* 0x000fe200000e0000 */
[C-C-:B------:R-:W-:Y:S01]  /*1b30*/  IMAD R11, R9.reuse, 0x2000, R4.reuse ;  /* 0x00002000090b7824 */ /* 0x140fe200078e0204 */
[C---:B------:R-:W-:Y:S01]  /*1b40*/  IADD3 R22, P1, PT, R16.reuse, 0x40, RZ ;  /* 0x0000004010167810 */ /* 0x040fe20007f3e0ff */
[----:B------:R-:W-:Y:S01]  /*1b50*/  IMAD R9, R9, 0x200, R4 ;  /* 0x0000020009097824 */ /* 0x000fe200078e0204 */
[----:B------:R-:W-:Y:S01]  /*1b60*/  IADD3 R20, P0, PT, R16, 0xc0, RZ ;  /* 0x000000c010147810 */ /* 0x000fe20007f1e0ff */
[----:B------:R-:W-:Y:S01]  /*1b70*/  UMOV UR20, 0x0 ;  /* 0x0000000000147882 */ /* 0x000fe20000000000 */
[----:B------:R-:W-:Y:S01]  /*1b80*/  R2UR UR14, R7 ;  /* 0x00000000070e72ca */ /* 0x000fe200000e0000 */
[--C-:B------:R-:W-:Y:S01]  /*1b90*/  IMAD.X R23, RZ, RZ, R17.reuse, P1 ;  /* 0x000000ffff177224 */ /* 0x100fe200008e0611 */
[----:B------:R-:W-:Y:S01]  /*1ba0*/  R2UR UR8, R11 ;  /* 0x000000000b0872ca */ /* 0x000fe200000e0000 */
[----:B------:R-:W-:Y:S01]  /*1bb0*/  UMOV UR21, 0x10000000 ;  /* 0x1000000000157882 */ /* 0x000fe20000000000 */
[----:B------:R-:W-:Y:S01]  /*1bc0*/  R2UR UR16, R9 ;  /* 0x00000000091072ca */ /* 0x000fe200000e0000 */
[----:B------:R-:W-:Y:S01]  /*1bd0*/  IMAD.MOV.U32 R9, RZ, RZ, 0x6300 ;  /* 0x00006300ff097424 */ /* 0x000fe200078e00ff */
[----:B------:R-:W-:Y:S01]  /*1be0*/  LOP3.LUT R14, R14, R21, RZ, 0x3c, !PT ;  /* 0x000000150e0e7212 */ /* 0x000fe200078e3cff */
[----:B------:R-:W-:Y:S01]  /*1bf0*/  IMAD.X R21, RZ, RZ, R17, P0 ;  /* 0x000000ffff157224 */ /* 0x000fe200000e0611 */
[----:B------:R-:W-:Y:S01]  /*1c00*/  R2UR UR13, R10 ;  /* 0x000000000a0d72ca */ /* 0x000fe200000e0000 */
[----:B------:R-:W-:Y:S01]  /*1c10*/  UIADD3 UR12, UPT, UPT, UR12, 0x8000, URZ ;  /* 0x000080000c0c7890 */ /* 0x000fe2000fffe0ff */
[----:B------:R-:W-:Y:S01]  /*1c20*/  R2UR UR15, R5 ;  /* 0x00000000050f72ca */ /* 0x000fe200000e0000 */
[----:B--2---:R-:W-:Y:S01]  /*1c30*/  UIADD3 UR24, UP1, UPT, UR18, 0x140, URZ ;  /* 0x0000014012187890 */ /* 0x004fe2000ff3e0ff */
[----:B------:R-:W-:Y:S01]  /*1c40*/  R2UR UR28, R22 ;  /* 0x00000000161c72ca */ /* 0x000fe200000e0000 */
[----:B------:R-:W-:Y:S01]  /*1c50*/  UIADD3 UR22, UP0, UPT, UR18, 0x1c0, URZ ;  /* 0x000001c012167890 */ /* 0x000fe2000ff1e0ff */
[----:B------:R-:W-:Y:S01]  /*1c60*/  R2UR UR29, R23 ;  /* 0x00000000171d72ca */ /* 0x000fe200000e0000 */
[----:B------:R-:W-:Y:S01]  /*1c70*/  UIADD3 UR14, UPT, UPT, UR14, -0x100, URZ ;  /* 0xffffff000e0e7890 */ /* 0x000fe2000fffe0ff */
[----:B------:R-:W-:Y:S01]  /*1c80*/  R2UR UR26, R20 ;  /* 0x00000000141a72ca */ /* 0x000fe200000e0000 */
[----:B------:R-:W-:Y:S01]  /*1c90*/  UIADD3 UR8, UPT, UPT, UR8, 0x24000, URZ ;  /* 0x0002400008087890 */ /* 0x000fe2000fffe0ff */
[----:B------:R-:W-:Y:S01]  /*1ca0*/  R2UR UR27, R21 ;  /* 0x00000000151b72ca */ /* 0x000fe200000e0000 */
[----:B------:R-:W-:Y:S01]  /*1cb0*/  UIADD3 UR4, UPT, UPT, UR16, 0x32000, URZ ;  /* 0x0003200010047890 */ /* 0x000fe2000fffe0ff */
[----:B------:R-:W-:Y:S01]  /*1cc0*/  R2UR UR11, R3 ;  /* 0x00000000030b72ca */ /* 0x000fe200000e0000 */
[----:B------:R-:W-:Y:S01]  /*1cd0*/  UIADD3.X UR25, UPT, UPT, URZ, UR19, URZ, UP1, !UPT ;  /* 0x00000013ff197290 */ /* 0x000fe20008ffe4ff */
[----:B------:R-:W-:Y:S01]  /*1ce0*/  R2UR UR7, R8 ;  /* 0x00000000080772ca */ /* 0x000fe200000e0000 */
[----:B------:R-:W-:Y:S01]  /*1cf0*/  UIADD3 UR16, UPT, UPT, UR16, 0x32e00, URZ ;  /* 0x00032e0010107890 */ /* 0x000fe2000fffe0ff */
[----:B------:R-:W-:Y:S01]  /*1d00*/  LOP3.LUT R12, R14, 0x1, RZ, 0x3c, !PT ;  /* 0x000000010e0c7812 */ /* 0x000fe200078e3cff */
[----:B------:R-:W-:Y:S01]  /*1d10*/  UIADD3.X UR23, UPT, UPT, URZ, UR19, URZ, UP0, !UPT ;  /* 0x00000013ff177290 */ /* 0x000fe200087fe4ff */
[C---:B------:R-:W-:Y:S01]  /*1d20*/  IMAD R11, R13.reuse, 0x8, R6 ;  /* 0x000000080d0b7824 */ /* 0x040fe200078e0206 */
[----:B------:R-:W-:Y:S01]  /*1d30*/  UMOV UR9, UR13 ;  /* 0x0000000d00097c82 */ /* 0x000fe20008000000 */
[----:B------:R-:W-:Y:S01]  /*1d40*/  UMOV UR10, UR14 ;  /* 0x0000000e000a7c82 */ /* 0x000fe20008000000 */
[----:B------:R-:W-:Y:S01]  /*1d50*/  UMOV UR5, UR13 ;  /* 0x0000000d00057c82 */ /* 0x000fe20008000000 */
[----:B------:R-:W-:Y:S01]  /*1d60*/  UMOV UR6, UR15 ;  /* 0x0000000f00067c82 */ /* 0x000fe20008000000 */
[----:B------:R2:W-:Y:S01]  /*1d70*/  UTMALDG.2D [UR12], [UR28], desc[UR20] ;  /* 0x0000140c1c0075b4 */ /* 0x0005e20008009000 */
[----:B------:R-:W-:Y:S01]  /*1d80*/  UMOV UR17, UR13 ;  /* 0x0000000d00117c82 */ /* 0x000fe20008000000 */
[----:B------:R-:W-:Y:S01]  /*1d90*/  IMAD.U32 R12, R12, -0x80000000, RZ ;  /* 0x800000000c0c7824 */ /* 0x000fe200078e00ff */
[----:B------:R-:W-:Y:S01]  /*1da0*/  UMOV UR18, UR11 ;  /* 0x0000000b00127c82 */ /* 0x000fe20008000000 */
[----:B------:R-:W-:Y:S01]  /*1db0*/  UMOV UR19, UR7 ;  /* 0x0000000700137c82 */ /* 0x000fe20008000000 */
[C---:B-1----:R-:W-:Y:S01]  /*1dc0*/  VIADD R19, R13.reuse, 0x1 ;  /* 0x000000010d137836 */ /* 0x042fe20000000000 */
[----:B------:R-:W-:Y:S01]  /*1dd0*/  ISETP.NE.AND P0, PT, R13, 0x6, PT ;  /* 0x000000060d00780c */ /* 0x000fe20003f05270 */
[----:B------:R2:W-:Y:S03]  /*1de0*/  UTMALDG.2D [UR8], [UR26], desc[UR20] ;  /* 0x000014081a0075b4 */ /* 0x0005e60008009000 */
[----:B------:R-:W-:Y:S01]  /*1df0*/  SEL R19, R19, RZ, P0 ;  /* 0x000000ff13137207 */ /* 0x000fe20000000000 */
[----:B------:R2:W-:Y:S01]  /*1e00*/  UTMALDG.2D [UR4], [UR24], desc[UR20] ;  /* 0x00001404180075b4 */ /* 0x0005e20008009000 */
[----:B------:R2:W-:Y:S01]  /*1e10*/  UTMALDG.2D [UR16], [UR22], desc[UR20] ;  /* 0x00001410160075b4 */ /* 0x0005e20008009000 */
[----:B------:R1:W-:Y:S01]  /*1e20*/  SYNCS.ARRIVE.TRANS64 RZ, [R10+URZ], R9 ;  /* 0x000000090aff79a7 */ /* 0x0003e200080000ff */
[----:B------:R-:W3:Y:S01]  /*1e30*/  SYNCS.PHASECHK.TRANS64.TRYWAIT P1, [R11+URZ+0x38], R12 ;  /* 0x0000380c0b0075a7 */ /* 0x000ee200080211ff */
[----:B-1----:R-:W-:Y:S01]  /*1e40*/  IMAD R9, R13, 0x4000, R4 ;  /* 0x000040000d097824 */ /* 0x002fe200078e0204 */
[----:B--23--:R-:W-:Y:S06]  /*1e50*/  @!P1 BRA `(.L_x_27) ;  /* 0x00000014003c9947 */ /* 0x00cfec0003800000 */
.L_x_55:
[--C-:B------:R-:W-:Y:S01]  /*1e60*/  IMAD R13, R13, 0x2000, R4.reuse ;  /* 0x000020000d0d7824 */ /* 0x100fe200078e0204 */
[----:B------:R-:W-:Y:S01]  /*1e70*/  R2UR UR10, R7 ;  /* 0x00000000070a72ca */ /* 0x000fe200000e0000 */
[----:B------:R-:W-:Y:S01]  /*1e80*/  IMAD.MOV.U32 R18, RZ, RZ, 0x6000 ;  /* 0x00006000ff127424 */ /* 0x000fe200078e00ff */
[----:B------:R-:W-:Y:S01]  /*1e90*/  R2UR UR8, R9 ;  /* 0x00000000090872ca */ /* 0x000fe200000e0000 */
[----:B------:R-:W-:Y:S01]  /*1ea0*/  UMOV UR14, 0x0 ;  /* 0x00000000000e7882 */ /* 0x000fe20000000000 */
[----:B------:R-:W-:Y:S01]  /*1eb0*/  R2UR UR4, R13 ;  /* 0x000000000d0472ca */ /* 0x000fe200000e0000 */
[----:B------:R-:W-:Y:S01]  /*1ec0*/  UMOV UR15, 0x10000000 ;  /* 0x10000000000f7882 */ /* 0x000fe20000000000 */
[C---:B------:R-:W-:Y:S01]  /*1ed0*/  ISETP.NE.AND P0, PT, R19.reuse, RZ, PT ;  /* 0x000000ff1300720c */ /* 0x040fe20003f05270 */
[----:B------:R-:W-:Y:S01]  /*1ee0*/  VIADD R13, R19, 0x1 ;  /* 0x00000001130d7836 */ /* 0x000fe20000000000 */
[----:B------:R-:W-:Y:S01]  /*1ef0*/  R2UR UR9, R11 ;  /* 0x000000000b0972ca */ /* 0x000fe200000e0000 */
[----:B------:R-:W-:Y:S01]  /*1f00*/  IMAD R10, R19, 0x2000, R4 ;  /* 0x00002000130a7824 */ /* 0x000fe200078e0204 */
[----:B------:R-:W-:-:S02]  /*1f10*/  SEL R9, RZ, 0x1, P0 ;  /* 0x00000001ff097807 */ /* 0x000fc40000000000 */
[----:B------:R-:W-:Y:S01]  /*1f20*/  R2UR UR16, R22 ;  /* 0x00000000161072ca */ /* 0x000fe200000e0000 */
[----:B------:R-:W-:Y:S01]  /*1f30*/  UIADD3 UR10, UPT, UPT, UR10, -0x80, URZ ;  /* 0xffffff800a0a7890 */ /* 0x000fe2000fffe0ff */
[----:B------:R-:W-:Y:S01]  /*1f40*/  R2UR UR17, R23 ;  /* 0x00000000171172ca */ /* 0x000fe200000e0000 */
[----:B------:R-:W-:Y:S01]  /*1f50*/  UIADD3 UR8, UPT, UPT, UR8, 0x8000, URZ ;  /* 0x0000800008087890 */ /* 0x000fe2000fffe0ff */
[----:B------:R-:W-:Y:S01]  /*1f60*/  R2UR UR11, R5 ;  /* 0x00000000050b72ca */ /* 0x000fe200000e0000 */
[----:B------:R-:W-:Y:S01]  /*1f70*/  UIADD3 UR4, UPT, UPT, UR4, 0x24000, URZ ;  /* 0x0002400004047890 */ /* 0x000fe2000fffe0ff */
[----:B------:R-:W-:Y:S02]  /*1f80*/  R2UR UR12, R20 ;  /* 0x00000000140c72ca */ /* 0x000fe400000e0000 */
[----:B------:R-:W-:Y:S01]  /*1f90*/  R2UR UR13, R21 ;  /* 0x00000000150d72ca */ /* 0x000fe200000e0000 */
[----:B------:R-:W-:Y:S01]  /*1fa0*/  UMOV UR5, UR9 ;  /* 0x0000000900057c82 */ /* 0x000fe20008000000 */
[----:B------:R-:W-:Y:S01]  /*1fb0*/  R2UR UR7, R3 ;  /* 0x00000000030772ca */ /* 0x000fe200000e0000 */
[----:B------:R-:W-:Y:S01]  /*1fc0*/  UMOV UR6, UR10 ;  /* 0x0000000a00067c82 */ /* 0x000fe20008000000 */
[----:B------:R-:W-:Y:S01]  /*1fd0*/  LOP3.LUT R14, R14, R9, RZ, 0x3c, !PT ;  /* 0x000000090e0e7212 */ /* 0x000fe200078e3cff */
[C---:B------:R-:W-:Y:S01]  /*1fe0*/  IMAD R9, R19.reuse, 0x8, R6 ;  /* 0x0000000813097824 */ /* 0x040fe200078e0206 */
[----:B------:R-:W-:-:S02]  /*1ff0*/  ISETP.NE.AND P0, PT, R19, 0x6, PT ;  /* 0x000000061300780c */ /* 0x000fc40003f05270 */
[----:B------:R-:W-:Y:S01]  /*2000*/  LOP3.LUT R12, R14, 0x1, RZ, 0x3c, !PT ;  /* 0x000000010e0c7812 */ /* 0x000fe200078e3cff */
[----:B------:R2:W-:Y:S01]  /*2010*/  UTMALDG.2D [UR8], [UR16], desc[UR14] ;  /* 0x00000e08100075b4 */ /* 0x0005e20008009000 */
[----:B------:R-:W-:-:S03]  /*2020*/  SEL R13, R13, RZ, P0 ;  /* 0x000000ff0d0d7207 */ /* 0x000fc60000000000 */
[----:B------:R-:W-:Y:S01]  /*2030*/  IMAD.U32 R12, R12, -0x80000000, RZ ;  /* 0x800000000c0c7824 */ /* 0x000fe200078e00ff */
[----:B------:R-:W-:Y:S01]  /*2040*/  ISETP.NE.AND P0, PT, R13, RZ, PT ;  /* 0x000000ff0d00720c */ /* 0x000fe20003f05270 */
[----:B------:R2:W-:Y:S01]  /*2050*/  UTMALDG.2D [UR4], [UR12], desc[UR14] ;  /* 0x00000e040c0075b4 */ /* 0x0005e20008009000 */
[----:B------:R3:W-:Y:S01]  /*2060*/  SYNCS.ARRIVE.TRANS64 RZ, [R11+URZ], R18 ;  /* 0x000000120bff79a7 */ /* 0x0007e200080000ff */
[----:B------:R-:W4:Y:S01]  /*2070*/  SYNCS.PHASECHK.TRANS64.TRYWAIT P1, [R9+URZ+0x38], R12 ;  /* 0x0000380c090075a7 */ /* 0x000f2200080211ff */
[----:B-1-3--:R-:W-:Y:S01]  /*2080*/  IMAD R11, R19, 0x4000, R4 ;  /* 0x00004000130b7824 */ /* 0x00afe200078e0204 */
[----:B--2-4-:R-:W-:Y:S08]  /*2090*/  @!P1 BRA `(.L_x_28) ;  /* 0x0000001000c89947 */ /* 0x014ff00003800000 */
.L_x_57:
[----:B------:R-:W-:Y:S01]  /*20a0*/  R2UR UR8, R11 ;  /* 0x000000000b0872ca */ /* 0x000fe200000e0000 */
[----:B------:R-:W-:Y:S01]  /*20b0*/  UMOV UR14, 0x0 ;  /* 0x00000000000e7882 */ /* 0x000fe20000000000 */
[----:B------:R-:W-:Y:S01]  /*20c0*/  R2UR UR4, R10 ;  /* 0x000000000a0472ca */ /* 0x000fe200000e0000 */
[----:B------:R-:W-:Y:S01]  /*20d0*/  UMOV UR15, 0x10000000 ;  /* 0x10000000000f7882 */ /* 0x000fe20000000000 */
[----:B------:R-:W-:Y:S01]  /*20e0*/  SEL R11, RZ, 0x1, P0 ;  /* 0x00000001ff0b7807 */ /* 0x000fe20000000000 */
[----:B------:R-:W-:Y:S01]  /*20f0*/  VIADD R12, R7, 0x80 ;  /* 0x00000080070c7836 */ /* 0x000fe20000000000 */
[----:B------:R-:W-:Y:S02]  /*2100*/  R2UR UR9, R9 ;  /* 0x00000000090972ca */ /* 0x000fe400000e0000 */
[----:B------:R-:W-:Y:S02]  /*2110*/  R2UR UR10, R7 ;  /* 0x00000000070a72ca */ /* 0x000fe400000e0000 */
[----:B------:R-:W-:-:S02]  /*2120*/  R2UR UR16, R22 ;  /* 0x00000000161072ca */ /* 0x000fc400000e0000 */
        /* <DEDUP_REMOVED lines=10> */
[----:B------:R-:W-:-:S03]  /*21d0*/  IMAD R11, R13, 0x8, R6 ;  /* 0x000000080d0b7824 */ /* 0x000fc600078e0206 */
[----:B------:R-:W-:Y:S01]  /*21e0*/  LOP3.LUT R10, R14, 0x1, RZ, 0x3c, !PT ;  /* 0x000000010e0a7812 */ /* 0x000fe200078e3cff */
[----:B------:R2:W-:Y:S04]  /*21f0*/  UTMALDG.2D [UR8], [UR16], desc[UR14] ;  /* 0x00000e08100075b4 */ /* 0x0005e80008009000 */
[----:B------:R-:W-:Y:S02]  /*2200*/  IMAD.U32 R10, R10, -0x80000000, RZ ;  /* 0x800000000a0a7824 */ /* 0x000fe400078e00ff */
[----:B------:R2:W-:Y:S01]  /*2210*/  UTMALDG.2D [UR4], [UR12], desc[UR14] ;  /* 0x00000e040c0075b4 */ /* 0x0005e20008009000 */
[----:B------:R2:W-:Y:S01]  /*2220*/  SYNCS.ARRIVE.TRANS64 RZ, [R9+URZ], R18 ;  /* 0x0000001209ff79a7 */ /* 0x0005e200080000ff */
[----:B------:R-:W3:Y:S02]  /*2230*/  SYNCS.PHASECHK.TRANS64.TRYWAIT P0, [R11+URZ+0x38], R10 ;  /* 0x0000380a0b0075a7 */ /* 0x000ee400080011ff */
[----:B--23--:R-:W-:Y:S05]  /*2240*/  @!P0 BRA `(.L_x_29) ;  /* 0x0000001000788947 */ /* 0x00cfea0003800000 */
.L_x_59:
[C-C-:B------:R-:W-:Y:S01]  /*2250*/  IMAD R10, R13.reuse, 0x4000, R4.reuse ;  /* 0x000040000d0a7824 */ /* 0x140fe200078e0204 */
[----:B------:R-:W-:Y:S01]  /*2260*/  R2UR UR10, R12 ;  /* 0x000000000c0a72ca */ /* 0x000fe200000e0000 */
[----:B-1----:R-:W-:Y:S01]  /*2270*/  IMAD R9, R13, 0x2000, R4 ;  /* 0x000020000d097824 */ /* 0x002fe200078e0204 */
[----:B------:R-:W-:Y:S01]  /*2280*/  R2UR UR9, R11 ;  /* 0x000000000b0972ca */ /* 0x000fe200000e0000 */
[----:B------:R-:W-:Y:S01]  /*2290*/  VIADD R7, R7, 0x200 ;  /* 0x0000020007077836 */ /* 0x000fe20000000000 */
[----:B------:R-:W-:Y:S01]  /*22a0*/  R2UR UR8, R10 ;  /* 0x000000000a0872ca */ /* 0x000fe200000e0000 */
[----:B------:R-:W-:Y:S01]  /*22b0*/  UMOV UR14, 0x0 ;  /* 0x00000000000e7882 */ /* 0x000fe20000000000 */
[----:B------:R-:W-:Y:S01]  /*22c0*/  R2UR UR4, R9 ;  /* 0x00000000090472ca */ /* 0x000fe200000e0000 */
[----:B------:R-:W-:Y:S01]  /*22d0*/  VIADD R9, R13, 0x1 ;  /* 0x000000010d097836 */ /* 0x000fe20000000000 */
[----:B------:R-:W-:Y:S01]  /*22e0*/  R2UR UR16, R22 ;  /* 0x00000000161072ca */ /* 0x000fe200000e0000 */
[----:B------:R-:W-:Y:S01]  /*22f0*/  UMOV UR15, 0x10000000 ;  /* 0x10000000000f7882 */ /* 0x000fe20000000000 */
[----:B------:R-:W-:Y:S01]  /*2300*/  R2UR UR17, R23 ;  /* 0x00000000171172ca */ /* 0x000fe200000e0000 */
[----:B------:R-:W-:Y:S01]  /*2310*/  VIADD R8, R8, 0x1 ;  /* 0x0000000108087836 */ /* 0x000fe20000000000 */
[----:B------:R-:W-:Y:S01]  /*2320*/  R2UR UR11, R5 ;  /* 0x00000000050b72ca */ /* 0x000fe200000e0000 */
[----:B------:R-:W-:Y:S01]  /*2330*/  UMOV UR6, UR10 ;  /* 0x0000000a00067c82 */ /* 0x000fe20008000000 */
[----:B------:R-:W-:Y:S01]  /*2340*/  ISETP.NE.AND P0, PT, R13, 0x6, PT ;  /* 0x000000060d00780c */ /* 0x000fe20003f05270 */
[----:B------:R-:W-:Y:S01]  /*2350*/  UMOV UR5, UR9 ;  /* 0x0000000900057c82 */ /* 0x000fe20008000000 */
[----:B------:R-:W-:Y:S01]  /*2360*/  R2UR UR12, R20 ;  /* 0x00000000140c72ca */ /* 0x000fe200000e0000 */
[----:B------:R-:W-:Y:S01]  /*2370*/  UIADD3 UR8, UPT, UPT, UR8, 0x8000, URZ ;  /* 0x0000800008087890 */ /* 0x000fe2000fffe0ff */
[----:B------:R-:W-:Y:S01]  /*2380*/  R2UR UR13, R21 ;  /* 0x00000000150d72ca */ /* 0x000fe200000e0000 */
[----:B------:R-:W-:Y:S01]  /*2390*/  UIADD3 UR4, UPT, UPT, UR4, 0x24000, URZ ;  /* 0x0002400004047890 */ /* 0x000fe2000fffe0ff */
[----:B------:R-:W-:-:S02]  /*23a0*/  R2UR UR7, R3 ;  /* 0x00000000030772ca */ /* 0x000fc400000e0000 */
[----:B------:R-:W-:Y:S02]  /*23b0*/  SEL R9, R9, RZ, P0 ;  /* 0x000000ff09097207 */ /* 0x000fe40000000000 */
[----:B------:R-:W-:Y:S02]  /*23c0*/  ISETP.NE.AND P0, PT, R7, 0x1d00, PT ;  /* 0x00001d000700780c */ /* 0x000fe40003f05270 */
[----:B------:R-:W-:Y:S01]  /*23d0*/  ISETP.NE.AND P1, PT, R9, RZ, PT ;  /* 0x000000ff0900720c */ /* 0x000fe20003f25270 */
[----:B------:R1:W-:Y:S06]  /*23e0*/  UTMALDG.2D [UR8], [UR16], desc[UR14] ;  /* 0x00000e08100075b4 */ /* 0x0003ec0008009000 */
[----:B------:R1:W-:Y:S01]  /*23f0*/  UTMALDG.2D [UR4], [UR12], desc[UR14] ;  /* 0x00000e040c0075b4 */ /* 0x0003e20008009000 */
[----:B------:R2:W-:Y:S02]  /*2400*/  SYNCS.ARRIVE.TRANS64 RZ, [R11+URZ], R18 ;  /* 0x000000120bff79a7 */ /* 0x0005e400080000ff */
[----:B--2---:R-:W-:-:S04]  /*2410*/  SEL R11, RZ, 0x1, P1 ;  /* 0x00000001ff0b7807 */ /* 0x004fc80000800000 */
[----:B------:R-:W-:Y:S01]  /*2420*/  LOP3.LUT R14, R14, R11, RZ, 0x3c, !PT ;  /* 0x0000000b0e0e7212 */ /* 0x000fe200078e3cff */
[----:B-1----:R-:W-:Y:S06]  /*2430*/  @P0 BRA `(.L_x_30) ;  /* 0xfffffff400840947 */ /* 0x002fec000383ffff */
[----:B------:R-:W-:-:S13]  /*2440*/  ISETP.NE.AND P0, PT, R15, R0, PT ;  /* 0x000000000f00720c */ /* 0x000fda0003f05270 */
[----:B------:R-:W-:Y:S05]  /*2450*/  @!P0 EXIT ;  /* 0x000000000000894d */ /* 0x000fea0003800000 */
[----:B------:R-:W-:-:S04]  /*2460*/  IADD3 R15, PT, PT, R15, 0x1, RZ ;  /* 0x000000010f0f7810 */ /* 0x000fc80007ffe0ff */
[----:B------:R-:W-:Y:S01]  /*2470*/  LEA R3, R15, R2, 0x7 ;  /* 0x000000020f037211 */ /* 0x000fe200078e38ff */
[----:B------:R-:W-:Y:S06]  /*2480*/  BRA `(.L_x_31) ;  /* 0xfffffff400147947 */ /* 0x000fec000383ffff */
.L_x_13:
[----:B------:R-:W-:-:S04]  /*2490*/  LOP3.LUT R0, R37, 0xfffffffc, RZ, 0xc0, !PT ;  /* 0xfffffffc25007812 */ /* 0x000fc800078ec0ff */
[----:B------:R-:W-:-:S13]  /*24a0*/  ISETP.NE.AND P0, PT, R0, 0x4, PT ;  /* 0x000000040000780c */ /* 0x000fda0003f05270 */
[----:B--2---:R-:W-:Y:S05]  /*24b0*/  @P0 EXIT ;  /* 0x000000000000094d */ /* 0x004fea0003800000 */
[----:B------:R-:W2:Y:S01]  /*24c0*/  S2R R0, SR_CgaCtaId ;  /* 0x0000000000007919 */ /* 0x000ea20000008800 */
[----:B------:R-:W-:-:S04]  /*24d0*/  MOV R3, 0x400 ;  /* 0x0000040000037802 */ /* 0x000fc80000000f00 */
[----:B--2---:R-:W-:-:S05]  /*24e0*/  LEA R0, R0, R3, 0x18 ;  /* 0x0000000300007211 */ /* 0x004fca00078ec0ff */
[----:B-1----:R-:W1:Y:S02]  /*24f0*/  LDS R2, [R0+0x33cc8] ;  /* 0x033cc80000027984 */ /* 0x002e640000000800 */
[----:B-1----:R-:W-:-:S13]  /*2500*/  ISETP.NE.AND P0, PT, R2, RZ, PT ;  /* 0x000000ff0200720c */ /* 0x002fda0003f05270 */
[----:B------:R-:W-:Y:S05]  /*2510*/  @!P0 BRA `(.L_x_32) ;  /* 0x0000000000048947 */ /* 0x000fea0003800000 */
[----:B------:R-:W-:Y:S05]  /*2520*/  BPT.TRAP 0x1 ;  /* 0x000000040000795c */ /* 0x000fea0000300000 */
.L_x_32:
[----:B------:R-:W1:Y:S01]  /*2530*/  S2UR UR4, SR_CTAID.X ;  /* 0x00000000000479c3 */ /* 0x000e620000002500 */
[----:B------:R-:W-:Y:S02]  /*2540*/  IADD3 R37, PT, PT, R37, -0x4, RZ ;  /* 0xfffffffc25257810 */ /* 0x000fe40007ffe0ff */
[----:B-1----:R-:W-:-:S13]  /*2550*/  ISETP.LE.U32.AND P0, PT, R27, UR4, PT ;  /* 0x000000041b007c0c */ /* 0x002fda000bf03070 */
[----:B------:R-:W-:Y:S05]  /*2560*/  @P0 BRA `(.L_x_33) ;  /* 0x0000000800540947 */ /* 0x000fea0003800000 */
[----:B------:R-:W-:Y:S02]  /*2570*/  IMAD.U32 R48, RZ, RZ, UR4 ;  /* 0x00000004ff307e24 */ /* 0x000fe4000f8e00ff */
[----:B------:R-:W-:Y:S02]  /*2580*/  IMAD.SHL.U32 R49, R36, 0x10, RZ ;  /* 0x0000001024317824 */ /* 0x000fe400078e00ff */
[----:B------:R-:W-:Y:S01]  /*2590*/  IMAD R36, R37, 0x20, R36 ;  /* 0x0000002025247824 */ /* 0x000fe200078e0224 */
[----:B------:R-:W-:Y:S01]  /*25a0*/  LOP3.LUT R2, RZ, R48, RZ, 0x33, !PT ;  /* 0x00000030ff027212 */ /* 0x000fe200078e33ff */
[----:B------:R-:W-:Y:S01]  /*25b0*/  IMAD.MOV.U32 R38, RZ, RZ, RZ ;  /* 0x000000ffff267224 */ /* 0x000fe200078e00ff */
[----:B------:R-:W-:Y:S01]  /*25c0*/  LOP3.LUT R49, R49, 0x70, RZ, 0xc0, !PT ;  /* 0x0000007031317812 */ /* 0x000fe200078ec0ff */
[----:B------:R-:W-:Y:S01]  /*25d0*/  IMAD.MOV.U32 R9, RZ, RZ, -0x1 ;  /* 0xffffffffff097424 */ /* 0x000fe200078e00ff */
[----:B------:R-:W-:Y:S01]  /*25e0*/  PRMT R40, R48, 0x7610, R40 ;  /* 0x0000761030287816 */ /* 0x000fe20000000028 */
[----:B------:R-:W-:Y:S01]  /*25f0*/  IMAD.IADD R39, R27, 0x1, R2 ;  /* 0x000000011b277824 */ /* 0x000fe200078e0202 */
[----:B------:R-:W-:-:S02]  /*2600*/  LOP3.LUT R47, R49, 0x10, RZ, 0x3c, !PT ;  /* 0x00000010312f7812 */ /* 0x000fc400078e3cff */
[C---:B------:R-:W-:Y:S02]  /*2610*/  LOP3.LUT R46, R49.reuse, 0x20, RZ, 0x3c, !PT ;  /* 0x00000020312e7812 */ /* 0x040fe400078e3cff */
[----:B------:R-:W-:Y:S02]  /*2620*/  SHF.R.U32.HI R39, RZ, 0x7, R39 ;  /* 0x00000007ff277819 */ /* 0x000fe40000011627 */
[C---:B------:R-:W-:Y:S02]  /*2630*/  LOP3.LUT R44, R49.reuse, 0x30, RZ, 0x3c, !PT ;  /* 0x00000030312c7812 */ /* 0x040fe400078e3cff */
[C---:B------:R-:W-:Y:S01]  /*2640*/  LOP3.LUT R42, R49.reuse, 0x40, RZ, 0x3c, !PT ;  /* 0x00000040312a7812 */ /* 0x040fe200078e3cff */
[----:B------:R-:W-:Y:S01]  /*2650*/  IMAD.MOV R39, RZ, RZ, -R39 ;  /* 0x000000ffff277224 */ /* 0x000fe200078e0a27 */
[C---:B------:R-:W-:Y:S02]  /*2660*/  LOP3.LUT R45, R49.reuse, 0x50, RZ, 0x3c, !PT ;  /* 0x00000050312d7812 */ /* 0x040fe400078e3cff */
[----:B------:R-:W-:-:S02]  /*2670*/  LOP3.LUT R43, R49, 0x60, RZ, 0x3c, !PT ;  /* 0x00000060312b7812 */ /* 0x000fc400078e3cff */
[----:B------:R-:W-:-:S07]  /*2680*/  LOP3.LUT R41, R49, 0x70, RZ, 0x3c, !PT ;  /* 0x0000007031297812 */ /* 0x000fce00078e3cff */
.L_x_38:
[----:B------:R-:W-:Y:S01]  /*2690*/  VIADD R3, R9, 0x1 ;  /* 0x0000000109037836 */ /* 0x000fe20000000000 */
[----:B------:R-:W-:Y:S05]  /*26a0*/  YIELD ;  /* 0x0000000000007946 */ /* 0x000fea0003800000 */
[----:B-1----:R-:W-:Y:S01]  /*26b0*/  IMAD.SHL.U32 R5, R3, 0x8, RZ ;  /* 0x0000000803057824 */ /* 0x002fe200078e00ff */
[----:B------:R-:W-:Y:S02]  /*26c0*/  SHF.R.U32.HI R4, RZ, 0x1, R3 ;  /* 0x00000001ff047819 */ /* 0x000fe40000011603 */
[----:B------:R-:W-:Y:S02]  /*26d0*/  ISETP.NE.AND P1, PT, R37, RZ, PT ;  /* 0x000000ff2500720c */ /* 0x000fe40003f25270 */
[----:B------:R-:W-:-:S02]  /*26e0*/  LOP3.LUT R5, R5, 0x8, RZ, 0xc0, !PT ;  /* 0x0000000805057812 */ /* 0x000fc400078ec0ff */
[----:B------:R-:W-:-:S03]  /*26f0*/  LOP3.LUT R4, R4, 0x1, RZ, 0xc0, !PT ;  /* 0x0000000104047812 */ /* 0x000fc600078ec0ff */
[----:B------:R-:W-:Y:S02]  /*2700*/  IMAD.IADD R2, R0, 0x1, R5 ;  /* 0x0000000100027824 */ /* 0x000fe400078e0205 */
[----:B------:R-:W-:-:S04]  /*2710*/  IMAD.U32 R5, R4, -0x80000000, RZ ;  /* 0x8000000004057824 */ /* 0x000fc800078e00ff */
[----:B------:R-:W1:Y:S02]  /*2720*/  SYNCS.PHASECHK.TRANS64.TRYWAIT P0, [R2+URZ+0x33ca8], R5 ;  /* 0x033ca805020075a7 */ /* 0x000e6400080011ff */
[----:B-1----:R-:W-:Y:S05]  /*2730*/  @!P0 BRA `(.L_x_34) ;  /* 0x0000000c00588947 */ /* 0x002fea0003800000 */
.L_x_61:
[----:B------:R-:W-:Y:S01]  /*2740*/  NOP ;  /* 0x0000000000007918 */ /* 0x000fe20000000000 */
[----:B------:R-:W-:Y:S05]  /*2750*/  @P1 BRA `(.L_x_35) ;  /* 0x0000000000041947 */ /* 0x000fea0003800000 */
[----:B------:R-:W-:-:S04]  /*2760*/  DEPBAR.LE SB0, 0x1 ;  /* 0x000080400000791a */ /* 0x000fc80000000000 */
.L_x_35:
[----:B------:R-:W-:Y:S05]  /*2770*/  WARPSYNC.ALL ;  /* 0x0000000000007948 */ /* 0x000fea0003800000 */
[----:B------:R-:W-:Y:S01]  /*2780*/  NOP ;  /* 0x0000000000007918 */ /* 0x000fe20000000000 */
[----:B------:R-:W-:Y:S01]  /*2790*/  R2UR UR4, R3 ;  /* 0x00000000030472ca */ /* 0x000fe200000e0000 */
[----:B------:R-:W-:Y:S01]  /*27a0*/  BAR.SYNC.DEFER_BLOCKING 0x8, 0x80 ;  /* 0x0202000000007b1d */ /* 0x000fe20000010000 */
[----:B------:R-:W-:Y:S02]  /*27b0*/  IMAD R51, R38, 0x80, R36 ;  /* 0x0000008026337824 */ /* 0x000fe400078e0224 */
[----:B-1----:R-:W-:-:S02]  /*27c0*/  VIADD R2, R2, 0x33cb8 ;  /* 0x00033cb802027836 */ /* 0x002fc40000000000 */
[----:B------:R-:W-:Y:S02]  /*27d0*/  IMAD.SHL.U32 R51, R51, 0x80, RZ ;  /* 0x0000008033337824 */ /* 0x000fe400078e00ff */
[----:B------:R-:W-:Y:S01]  /*27e0*/  VIADD R39, R39, 0x1 ;  /* 0x0000000127277836 */ /* 0x000fe20000000000 */
[----:B------:R-:W-:Y:S02]  /*27f0*/  PRMT R2, RZ, 0x654, R2 ;  /* 0x00000654ff027816 */ /* 0x000fe40000000002 */
[CC--:B------:R-:W-:Y:S02]  /*2800*/  IADD3 R29, PT, PT, R0.reuse, R51.reuse, R49 ;  /* 0x00000033001d7210 */ /* 0x0c0fe40007ffe031 */
[----:B------:R-:W-:Y:S01]  /*2810*/  USHF.L.U32 UR4, UR4, 0x6, URZ ;  /* 0x0000000604047899 */ /* 0x000fe200080006ff */
[CC--:B------:R-:W-:Y:S02]  /*2820*/  IADD3 R31, PT, PT, R0.reuse, R51.reuse, R47 ;  /* 0x00000033001f7210 */ /* 0x0c0fe40007ffe02f */
[----:B------:R-:W-:Y:S01]  /*2830*/  IADD3 R52, PT, PT, R0, R51, R46 ;  /* 0x0000003300347210 */ /* 0x000fe20007ffe02e */
[----:B------:R-:W-:Y:S01]  /*2840*/  ULOP3.LUT UR4, UR4, 0x40, URZ, 0xe2, !UPT ;  /* 0x0000004004047892 */ /* 0x000fe2000f8ee2ff */
[----:B------:R-:W-:-:S08]  /*2850*/  ISETP.NE.AND P0, PT, R39, 0x1, PT ;  /* 0x000000012700780c */ /* 0x000fd00003f05270 */
[----:B------:R-:W1:Y:S01]  /*2860*/  LDTM.x8 R12, tmem[UR4] ;  /* 0x00000004000c79ee */ /* 0x000e6200081c0000 */
[----:B------:R-:W-:Y:S01]  /*2870*/  NOP ;  /* 0x0000000000007918 */ /* 0x000fe20000000000 */
[----:B-1----:R-:W1:Y:S01]  /*2880*/  LDTM.x8 R4, tmem[UR4+0x8] ;  /* 0x00000804000479ee */ /* 0x002e6200081c0000 */
[----:B------:R-:W-:Y:S02]  /*2890*/  F2FP.BF16.F32.PACK_AB R24, R13, R12 ;  /* 0x0000000c0d18723e */ /* 0x000fe400000010ff */
[----:B------:R-:W-:Y:S02]  /*28a0*/  F2FP.BF16.F32.PACK_AB R25, R15, R14 ;  /* 0x0000000e0f19723e */ /* 0x000fe400000010ff */
[----:B------:R-:W-:Y:S02]  /*28b0*/  F2FP.BF16.F32.PACK_AB R26, R17, R16 ;  /* 0x00000010111a723e */ /* 0x000fe400000010ff */
[----:B------:R-:W-:Y:S02]  /*28c0*/  F2FP.BF16.F32.PACK_AB R27, R19, R18 ;  /* 0x00000012131b723e */ /* 0x000fe400000010ff */
[----:B-1----:R-:W-:-:S02]  /*28d0*/  F2FP.BF16.F32.PACK_AB R20, R5, R4 ;  /* 0x000000040514723e */ /* 0x002fc400000010ff */
[----:B------:R-:W-:Y:S01]  /*28e0*/  F2FP.BF16.F32.PACK_AB R21, R7, R6 ;  /* 0x000000060715723e */ /* 0x000fe200000010ff */
[----:B------:R1:W-:Y:S01]  /*28f0*/  STS.128 [R29], R24 ;  /* 0x000000181d007388 */ /* 0x0003e20000000c00 */
[----:B------:R-:W-:Y:S01]  /*2900*/  F2FP.BF16.F32.PACK_AB R22, R9, R8 ;  /* 0x000000080916723e */ /* 0x000fe200000010ff */
[----:B------:R-:W-:Y:S01]  /*2910*/  NOP ;  /* 0x0000000000007918 */ /* 0x000fe20000000000 */
[----:B------:R-:W-:Y:S01]  /*2920*/  F2FP.BF16.F32.PACK_AB R23, R11, R10 ;  /* 0x0000000a0b17723e */ /* 0x000fe200000010ff */
[----:B------:R-:W2:Y:S04]  /*2930*/  LDTM.x8 R12, tmem[UR4+0x10] ;  /* 0x00001004000c79ee */ /* 0x000ea800081c0000 */
[----:B------:R3:W-:Y:S01]  /*2940*/  STS.128 [R31], R20 ;  /* 0x000000141f007388 */ /* 0x0007e20000000c00 */
[----:B------:R-:W-:Y:S01]  /*2950*/  NOP ;  /* 0x0000000000007918 */ /* 0x000fe20000000000 */
[----:B--2---:R-:W2:Y:S01]  /*2960*/  LDTM.x8 R4, tmem[UR4+0x18] ;  /* 0x00001804000479ee */ /* 0x004ea200081c0000 */
[----:B------:R-:W-:-:S02]  /*2970*/  F2FP.BF16.F32.PACK_AB R32, R13, R12 ;  /* 0x0000000c0d20723e */ /* 0x000fc400000010ff */
[----:B------:R-:W-:Y:S02]  /*2980*/  F2FP.BF16.F32.PACK_AB R33, R15, R14 ;  /* 0x0000000e0f21723e */ /* 0x000fe400000010ff */
[----:B------:R-:W-:Y:S02]  /*2990*/  F2FP.BF16.F32.PACK_AB R34, R17, R16 ;  /* 0x000000101122723e */ /* 0x000fe400000010ff */
[----:B------:R-:W-:Y:S02]  /*29a0*/  F2FP.BF16.F32.PACK_AB R35, R19, R18 ;  /* 0x000000121323723e */ /* 0x000fe400000010ff */
[----:B--2---:R-:W-:Y:S02]  /*29b0*/  F2FP.BF16.F32.PACK_AB R28, R5, R4 ;  /* 0x00000004051c723e */ /* 0x004fe400000010ff */
[----:B-1----:R-:W-:Y:S01]  /*29c0*/  F2FP.BF16.F32.PACK_AB R29, R7, R6 ;  /* 0x00000006071d723e */ /* 0x002fe200000010ff */
[----:B------:R1:W-:Y:S01]  /*29d0*/  STS.128 [R52], R32 ;  /* 0x0000002034007388 */ /* 0x0003e20000000c00 */
[----:B------:R-:W-:Y:S01]  /*29e0*/  F2FP.BF16.F32.PACK_AB R30, R9, R8 ;  /* 0x00000008091e723e */ /* 0x000fe200000010ff */
[----:B------:R-:W-:Y:S01]  /*29f0*/  NOP ;  /* 0x0000000000007918 */ /* 0x000fe20000000000 */
[----:B---3--:R-:W-:Y:S01]  /*2a00*/  F2FP.BF16.F32.PACK_AB R31, R11, R10 ;  /* 0x0000000a0b1f723e */ /* 0x008fe200000010ff */
[----:B------:R-:W2:Y:S01]  /*2a10*/  LDTM.x8 R12, tmem[UR4+0x20] ;  /* 0x00002004000c79ee */ /* 0x000ea200081c0000 */
[----:B------:R-:W-:-:S05]  /*2a20*/  IADD3 R23, PT, PT, R0, R51, R44 ;  /* 0x0000003300177210 */ /* 0x000fca0007ffe02c */
[----:B------:R3:W-:Y:S01]  /*2a30*/  STS.128 [R23], R28 ;  /* 0x0000001c17007388 */ /* 0x0007e20000000c00 */
[----:B------:R-:W-:Y:S01]  /*2a40*/  NOP ;  /* 0x0000000000007918 */ /* 0x000fe20000000000 */
[----:B--2---:R-:W2:Y:S01]  /*2a50*/  LDTM.x8 R4, tmem[UR4+0x28] ;  /* 0x00002804000479ee */ /* 0x004ea200081c0000 */
[----:B------:R-:W-:Y:S02]  /*2a60*/  F2FP.BF16.F32.PACK_AB R24, R13, R12 ;  /* 0x0000000c0d18723e */ /* 0x000fe400000010ff */
[----:B------:R-:W-:Y:S02]  /*2a70*/  F2FP.BF16.F32.PACK_AB R25, R15, R14 ;  /* 0x0000000e0f19723e */ /* 0x000fe400000010ff */
[----:B------:R-:W-:Y:S02]  /*2a80*/  F2FP.BF16.F32.PACK_AB R26, R17, R16 ;  /* 0x00000010111a723e */ /* 0x000fe400000010ff */
[----:B------:R-:W-:Y:S02]  /*2a90*/  F2FP.BF16.F32.PACK_AB R27, R19, R18 ;  /* 0x00000012131b723e */ /* 0x000fe400000010ff */
[----:B-1----:R-:W-:-:S02]  /*2aa0*/  IADD3 R32, PT, PT, R0, R51, R42 ;  /* 0x0000003300207210 */ /* 0x002fc40007ffe02a */
[----:B--2---:R-:W-:Y:S02]  /*2ab0*/  F2FP.BF16.F32.PACK_AB R20, R5, R4 ;  /* 0x000000040514723e */ /* 0x004fe400000010ff */
[----:B------:R-:W-:Y:S01]  /*2ac0*/  F2FP.BF16.F32.PACK_AB R21, R7, R6 ;  /* 0x000000060715723e */ /* 0x000fe200000010ff */
        /* <DEDUP_REMOVED lines=13> */
[----:B--2---:R-:W-:-:S02]  /*2ba0*/  F2FP.BF16.F32.PACK_AB R4, R5, R4 ;  /* 0x000000040504723e */ /* 0x004fc400000010ff */
[----:B------:R-:W-:Y:S02]  /*2bb0*/  F2FP.BF16.F32.PACK_AB R5, R7, R6 ;  /* 0x000000060705723e */ /* 0x000fe400000010ff */
[----:B------:R-:W-:Y:S01]  /*2bc0*/  F2FP.BF16.F32.PACK_AB R6, R9, R8 ;  /* 0x000000080906723e */ /* 0x000fe200000010ff */
[----:B------:R-:W-:Y:S01]  /*2bd0*/  IMAD.MOV.U32 R9, RZ, RZ, R3 ;  /* 0x000000ffff097224 */ /* 0x000fe200078e0003 */
[CC--:B------:R-:W-:Y:S02]  /*2be0*/  IADD3 R8, PT, PT, R0.reuse, R51.reuse, R43 ;  /* 0x0000003300087210 */ /* 0x0c0fe40007ffe02b */
[----:B------:R-:W-:Y:S02]  /*2bf0*/  F2FP.BF16.F32.PACK_AB R7, R11, R10 ;  /* 0x0000000a0b07723e */ /* 0x000fe400000010ff */
[----:B------:R-:W-:Y:S01]  /*2c00*/  IADD3 R51, PT, PT, R0, R51, R41 ;  /* 0x0000003300337210 */ /* 0x000fe20007ffe029 */
[----:B------:R1:W-:Y:S01]  /*2c10*/  STS.128 [R8], R12 ;  /* 0x0000000c08007388 */ /* 0x0003e20000000c00 */
[----:B------:R-:W-:-:S03]  /*2c20*/  NOP ;  /* 0x0000000000007918 */ /* 0x000fc60000000000 */
[----:B------:R1:W-:Y:S01]  /*2c30*/  STS.128 [R51], R4 ;  /* 0x0000000433007388 */ /* 0x0003e20000000c00 */
[----:B------:R-:W-:Y:S01]  /*2c40*/  NOP ;  /* 0x0000000000007918 */ /* 0x000fe20000000000 */
[----:B------:R1:W-:Y:S01]  /*2c50*/  SYNCS.ARRIVE.TRANS64.RED.A1T0 RZ, [R2+URZ], RZ ;  /* 0x000000ff02ff79a7 */ /* 0x0003e200081004ff */
[----:B------:R2:W-:Y:S06]  /*2c60*/  MEMBAR.ALL.CTA ;  /* 0x0000000000007992 */ /* 0x0005ec0000008000 */
[----:B--2---:R-:W2:Y:S02]  /*2c70*/  FENCE.VIEW.ASYNC.S ;  /* 0x00000000000073c6 */ /* 0x004ea40000000000 */
[----:B--2---:R-:W-:Y:S06]  /*2c80*/  BAR.SYNC.DEFER_BLOCKING 0x8, 0x80 ;  /* 0x0202000000007b1d */ /* 0x004fec0000010000 */
[----:B------:R-:W-:Y:S05]  /*2c90*/  @P1 BRA `(.L_x_36) ;  /* 0x0000000000781947 */ /* 0x000fea0003800000 */
[----:B------:R-:W-:Y:S01]  /*2ca0*/  ELECT P1, URZ, PT ;  /* 0x0000000000ff782f */ /* 0x000fe20003820000 */
[----:B------:R-:W-:-:S12]  /*2cb0*/  BSSY.RECONVERGENT B0, `(.L_x_36) ;  /* 0x000001c000007945 */ /* 0x000fd80003800200 */
[----:B------:R-:W-:Y:S05]  /*2cc0*/  @!P1 BRA `(.L_x_37) ;  /* 0x0000000000689947 */ /* 0x000fea0003800000 */
[----:B-1----:R-:W-:Y:S01]  /*2cd0*/  SHF.R.U32.HI R5, RZ, 0x6, R48 ;  /* 0x00000006ff057819 */ /* 0x002fe20000011630 */
[----:B------:R-:W-:Y:S01]  /*2ce0*/  IMAD R2, R38, 0x4000, R0 ;  /* 0x0000400026027824 */ /* 0x000fe200078e0200 */
[----:B------:R-:W-:Y:S02]  /*2cf0*/  LOP3.LUT R4, R40, 0x1ff, RZ, 0xc0, !PT ;  /* 0x000001ff28047812 */ /* 0x000fe400078ec0ff */
[----:B------:R-:W-:Y:S02]  /*2d00*/  LOP3.LUT R5, R5, 0x3fffff8, RZ, 0xc0, !PT ;  /* 0x03fffff805057812 */ /* 0x000fe400078ec0ff */
[----:B------:R-:W-:Y:S02]  /*2d10*/  MOV R8, 0x2d40 ;  /* 0x00002d4000087802 */ /* 0x000fe40000000f00 */
[----:B------:R-:W-:Y:S02]  /*2d20*/  VIADDMNMX.U32 R3, R50, -R5, 0x8, PT ;  /* 0x0000000832037446 */ /* 0x000fe40003800805 */
[----:B------:R-:W-:Y:S05]  /*2d30*/  CALL.REL.NOINC `($__internal_3_$__cuda_sm20_div_u16) ;  /* 0x0000000800147944 */ /* 0x000fea0003c00000 */
[----:B------:R-:W-:Y:S01]  /*2d40*/  PRMT R6, R3, 0x9910, RZ ;  /* 0x0000991003067816 */ /* 0x000fe200000000ff */
[----:B------:R-:W1:Y:S01]  /*2d50*/  LDCU.64 UR6, c[0x0][0x348] ;  /* 0x00006900ff0677ac */ /* 0x000e620008000a00 */
[C---:B------:R-:W-:Y:S02]  /*2d60*/  PRMT R3, R10.reuse, 0x9910, RZ ;  /* 0x000099100a037816 */ /* 0x040fe400000000ff */
[----:B------:R-:W-:Y:S02]  /*2d70*/  R2UR UR5, R10 ;  /* 0x000000000a0572ca */ /* 0x000fe400000e0000 */
[----:B------:R-:W-:Y:S01]  /*2d80*/  R2UR UR4, R2 ;  /* 0x00000000020472ca */ /* 0x000fe200000e0000 */
[----:B------:R-:W-:-:S04]  /*2d90*/  IMAD R3, R3, R6, RZ ;  /* 0x0000000603037224 */ /* 0x000fc800078e02ff */
[----:B------:R-:W-:-:S05]  /*2da0*/  IMAD.MOV R3, RZ, RZ, -R3 ;  /* 0x000000ffff037224 */ /* 0x000fca00078e0a03 */
[----:B------:R-:W-:Y:S01]  /*2db0*/  PRMT R3, R3, 0x7710, RZ ;  /* 0x0000771003037816 */ /* 0x000fe200000000ff */
[----:B------:R-:W-:Y:S02]  /*2dc0*/  USHF.L.U32 UR5, UR5, 0x6, URZ ;  /* 0x0000000605057899 */ /* 0x000fe400080006ff */
[----:B-1----:R-:W-:Y:S02]  /*2dd0*/  UIADD3 UR10, UP0, UPT, UR6, 0x240, URZ ;  /* 0x00000240060a7890 */ /* 0x002fe4000ff1e0ff */
[----:B------:R-:W-:Y:S01]  /*2de0*/  IMAD.IADD R4, R4, 0x1, R3 ;  /* 0x0000000104047824 */ /* 0x000fe200078e0203 */
[----:B------:R-:W-:Y:S02]  /*2df0*/  ULOP3.LUT UR5, UR5, 0xffff, URZ, 0xc0, !UPT ;  /* 0x0000ffff05057892 */ /* 0x000fe4000f8ec0ff */
[----:B------:R-:W-:Y:S02]  /*2e00*/  UIADD3.X UR11, UPT, UPT, URZ, UR7, URZ, UP0, !UPT ;  /* 0x00000007ff0b7290 */ /* 0x000fe400087fe4ff */
[----:B------:R-:W-:-:S05]  /*2e10*/  LOP3.LUT R4, R4, 0xffff, RZ, 0xc0, !PT ;  /* 0x0000ffff04047812 */ /* 0x000fca00078ec0ff */
[----:B------:R-:W-:-:S05]  /*2e20*/  IMAD.IADD R4, R5, 0x1, R4 ;  /* 0x0000000105047824 */ /* 0x000fca00078e0204 */
[----:B------:R-:W-:-:S13]  /*2e30*/  R2UR UR8, R4 ;  /* 0x00000000040872ca */ /* 0x000fda00000e0000 */
[----:B------:R-:W-:-:S09]  /*2e40*/  USHF.L.U32 UR6, UR8, 0x7, URZ ;  /* 0x0000000708067899 */ /* 0x000fd200080006ff */
[----:B------:R2:W-:Y:S02]  /*2e50*/  UTMASTG.2D [UR4], [UR10] ;  /* 0x000000040a0073b5 */ /* 0x0005e40008008000 */
[----:B--2---:R0:W-:Y:S02]  /*2e60*/  UTMACMDFLUSH ;  /* 0x00000000000079b7 */ /* 0x0041e40000000000 */
.L_x_37:
[----:B------:R-:W-:Y:S05]  /*2e70*/  BSYNC.RECONVERGENT B0 ;  /* 0x0000000000007941 */ /* 0x000fea0003800200 */
.L_x_36:
[----:B------:R-:W-:Y:S01]  /*2e80*/  VIADD R40, R40, 0x80 ;  /* 0x0000008028287836 */ /* 0x000fe20000000000 */
[----:B------:R-:W-:Y:S02]  /*2e90*/  LOP3.LUT R38, R38, 0x1, RZ, 0xc, !PT ;  /* 0x0000000126267812 */ /* 0x000fe400078e0cff */
[----:B------:R-:W-:Y:S01]  /*2ea0*/  IADD3 R48, PT, PT, R48, 0x80, RZ ;  /* 0x0000008030307810 */ /* 0x000fe20007ffe0ff */
[----:B------:R-:W-:Y:S05]  /*2eb0*/  @P0 BRA `(.L_x_38) ;  /* 0xfffffff400f40947 */ /* 0x000fea000383ffff */
.L_x_33:
[----:B------:R-:W-:-:S13]  /*2ec0*/  ISETP.NE.AND P0, PT, R37, 0x3, PT ;  /* 0x000000032500780c */ /* 0x000fda0003f05270 */
[----:B------:R-:W-:Y:S05]  /*2ed0*/  @P0 EXIT ;  /* 0x000000000000094d */ /* 0x000fea0003800000 */
[----:B------:R-:W-:Y:S05]  /*2ee0*/  WARPSYNC.ALL ;  /* 0x0000000000007948 */ /* 0x000fea0003800000 */
[----:B------:R-:W-:Y:S01]  /*2ef0*/  NOP ;  /* 0x0000000000007918 */ /* 0x000fe20000000000 */
[----:B------:R-:W2:Y:S01]  /*2f00*/  S2UR UR5, SR_CgaCtaId ;  /* 0x00000000000579c3 */ /* 0x000ea20000008800 */
[----:B------:R-:W-:Y:S02]  /*2f10*/  UMOV UR4, 0x50 ;  /* 0x0000005000047882 */ /* 0x000fe40000000000 */
[----:B--2---:R-:W-:-:S09]  /*2f20*/  ULEA UR5, UR5, UR4, 0x18 ;  /* 0x0000000405057291 */ /* 0x004fd2000f8ec0ff */
[----:B-1----:R-:W1:Y:S02]  /*2f30*/  LDS R2, [UR5] ;  /* 0x00000005ff027984 */ /* 0x002e640008000800 */
[----:B-1----:R-:W-:-:S04]  /*2f40*/  LOP3.LUT R0, R2, 0xff, RZ, 0xc0, !PT ;  /* 0x000000ff02007812 */ /* 0x002fc800078ec0ff */
[----:B------:R-:W-:-:S13]  /*2f50*/  ISETP.NE.AND P0, PT, R0, 0xff, PT ;  /* 0x000000ff0000780c */ /* 0x000fda0003f05270 */
[----:B------:R-:W-:Y:S05]  /*2f60*/  @P0 BRA `(.L_x_39) ;  /* 0x0000000000480947 */ /* 0x000fea0003800000 */
[----:B------:R-:W-:-:S04]  /*2f70*/  SHF.R.U32.HI R0, RZ, 0x10, R2 ;  /* 0x00000010ff007819 */ /* 0x000fc80000011602 */
[----:B------:R-:W-:-:S04]  /*2f80*/  LOP3.LUT R0, R0, 0x1, RZ, 0xc0, !PT ;  /* 0x0000000100007812 */ /* 0x000fc800078ec0ff */
[----:B------:R-:W-:-:S13]  /*2f90*/  ISETP.NE.AND P0, PT, R0, 0x1, PT ;  /* 0x000000010000780c */ /* 0x000fda0003f05270 */
[----:B------:R-:W-:Y:S05]  /*2fa0*/  @P0 BRA `(.L_x_40) ;  /* 0x00000000002c0947 */ /* 0x000fea0003800000 */
[----:B------:R-:W1:Y:S01]  /*2fb0*/  S2R R0, SR_LANEID ;  /* 0x0000000000007919 */ /* 0x000e620000000000 */
[----:B------:R-:W-:Y:S01]  /*2fc0*/  IMAD.MOV.U32 R2, RZ, RZ, -0x10100 ;  /* 0xfffeff00ff027424 */ /* 0x000fe200078e00ff */
[----:B------:R-:W-:Y:S02]  /*2fd0*/  VOTEU.ANY UR6, UPT, PT ;  /* 0x0000000000067886 */ /* 0x000fe400038e0100 */
[----:B------:R-:W-:Y:S01]  /*2fe0*/  UFLO.U32 UR6, UR6 ;  /* 0x00000006000672bd */ /* 0x000fe200080e0000 */
[----:B------:R-:W2:Y:S05]  /*2ff0*/  REDUX UR4, R2 ;  /* 0x00000000020473c4 */ /* 0x000eaa0000000000 */
[----:B-1----:R-:W-:-:S02]  /*3000*/  ISETP.EQ.U32.AND P0, PT, R0, UR6, PT ;  /* 0x0000000600007c0c */ /* 0x002fc4000bf02070 */
[----:B--2---:R-:W-:Y:S01]  /*3010*/  MOV R0, UR4 ;  /* 0x0000000400007c02 */ /* 0x004fe20008000f00 */
[----:B------:R-:W-:-:S05]  /*3020*/  UMOV UR4, 0xfffeff00 ;  /* 0xfffeff0000047882 */ /* 0x000fca0000000000 */
[----:B------:R1:W-:Y:S05]  /*3030*/  UTCATOMSWS.AND URZ, UR4 ;  /* 0x0000000400ff79e3 */ /* 0x0003ea0008000000 */
[----:B------:R1:W-:Y:S01]  /*3040*/  @P0 ATOMS.AND RZ, [UR5], R0 ;  /* 0x00000000ffff098c */ /* 0x0003e2000a800005 */
[----:B------:R-:W-:Y:S05]  /*3050*/  BRA `(.L_x_41) ;  /* 0x0000000000147947 */ /* 0x000fea0003800000 */
.L_x_40:
[----:B------:R-:W-:Y:S02]  /*3060*/  MOV R2, 0x3080 ;  /* 0x0000308000027802 */ /* 0x000fe40000000f00 */
[----:B------:R-:W-:Y:S05]  /*3070*/  CALL.REL.NOINC `($__internal_0_$__cuda_sm10x_tcgen05_guardrail_trap_col_being_dealloced_not_returned_by_alloc) ;  /* 0x0000000400207944 */ /* 0x000fea0003c00000 */
[----:B------:R-:W-:Y:S05]  /*3080*/  BRA `(.L_x_41) ;  /* 0x0000000000087947 */ /* 0x000fea0003800000 */
.L_x_39:
[----:B------:R-:W-:Y:S02]  /*3090*/  MOV R2, 0x30b0 ;  /* 0x000030b000027802 */ /* 0x000fe40000000f00 */
[----:B------:R-:W-:Y:S05]  /*30a0*/  CALL.REL.NOINC `($__internal_2_$__cuda_sm10x_tcgen05_guardrail_trap_unallocated_columns_being_dealloced) ;  /* 0x00000004002c7944 */ /* 0x000fea0003c00000 */
.L_x_41:
[----:B------:R-:W-:Y:S01]  /*30b0*/  NOP ;  /* 0x0000000000007918 */ /* 0x000fe20000000000 */
[----:B-1----:R-:W-:Y:S05]  /*30c0*/  EXIT ;  /* 0x000000000000794d */ /* 0x002fea0003800000 */
.L_x_14:
[----:B------:R-:W-:-:S07]  /*30d0*/  MOV R10, R11 ;  /* 0x0000000b000a7202 */ /* 0x000fce0000000f00 */
.L_x_42:
[----:B-1----:R1:W2:Y:S02]  /*30e0*/  SYNCS.PHASECHK.TRANS64.TRYWAIT P0, [R6+URZ+0x33c00], R11 ;  /* 0x033c000b060075a7 */ /* 0x0022a400080011ff */
[----:B--2---:R-:W-:Y:S05]  /*30f0*/  @!P0 NANOSLEEP.SYNCS 0x989680 ;  /* 0x009896800000895d */ /* 0x004fea0003900000 */
[----:B------:R-:W2:Y:S02]  /*3100*/  @!P0 SYNCS.PHASECHK.TRANS64 P0, [R6+URZ+0x33c00], R11 ;  /* 0x033c000b060085a7 */ /* 0x000ea400080010ff */
[----:B--2---:R-:W-:Y:S05]  /*3110*/  @!P0 BRA `(.L_x_42) ;  /* 0xfffffffc00f08947 */ /* 0x004fea000383ffff */
[----:B------:R-:W-:Y:S05]  /*3120*/  BRA `(.L_x_43) ;  /* 0xffffffd8008c7947 */ /* 0x000fea000383ffff */
.L_x_16:
[----:B-1---5:R-:W-:-:S07]  /*3130*/  MOV R6, R7 ;  /* 0x0000000700067202 */ /* 0x022fce0000000f00 */
.L_x_44:
[----:B-1----:R1:W2:Y:S02]  /*3140*/  SYNCS.PHASECHK.TRANS64.TRYWAIT P0, [R2+URZ+0x33c00], R7 ;  /* 0x033c0007020075a7 */ /* 0x0022a400080011ff */
[----:B--2---:R-:W-:Y:S05]  /*3150*/  @!P0 NANOSLEEP.SYNCS 0x989680 ;  /* 0x009896800000895d */ /* 0x004fea0003900000 */
[----:B------:R-:W2:Y:S02]  /*3160*/  @!P0 SYNCS.PHASECHK.TRANS64 P0, [R2+URZ+0x33c00], R7 ;  /* 0x033c0007020085a7 */ /* 0x000ea400080010ff */
[----:B--2---:R-:W-:Y:S05]  /*3170*/  @!P0 BRA `(.L_x_44) ;  /* 0xfffffffc00f08947 */ /* 0x004fea000383ffff */
[----:B------:R-:W-:Y:S05]  /*3180*/  BRA `(.L_x_45) ;  /* 0xffffffd800f87947 */ /* 0x000fea000383ffff */
.L_x_19:
[----:B------:R-:W-:Y:S02]  /*3190*/  MOV R8, UR10 ;  /* 0x0000000a00087c02 */ /* 0x000fe40008000f00 */
[----:B------:R-:W-:Y:S02]  /*31a0*/  MOV R9, UR10 ;  /* 0x0000000a00097c02 */ /* 0x000fe40008000f00 */
[----:B------:R-:W-:-:S07]  /*31b0*/  MOV R0, UR9 ;  /* 0x0000000900007c02 */ /* 0x000fce0008000f00 */
.L_x_46:
[----:B-1----:R1:W2:Y:S02]  /*31c0*/  SYNCS.PHASECHK.TRANS64.TRYWAIT P0, [R0+URZ+0x33cb8], R9 ;  /* 0x033cb809000075a7 */ /* 0x0022a400080011ff */
[----:B--2---:R-:W-:Y:S05]  /*31d0*/  @!P0 NANOSLEEP.SYNCS 0x989680 ;  /* 0x009896800000895d */ /* 0x004fea0003900000 */
[----:B------:R-:W2:Y:S02]  /*31e0*/  @!P0 SYNCS.PHASECHK.TRANS64 P0, [R0+URZ+0x33cb8], R9 ;  /* 0x033cb809000085a7 */ /* 0x000ea400080010ff */
[----:B--2---:R-:W-:Y:S05]  /*31f0*/  @!P0 BRA `(.L_x_46) ;  /* 0xfffffffc00f08947 */ /* 0x004fea000383ffff */
[----:B------:R-:W-:Y:S05]  /*3200*/  BRA `(.L_x_47) ;  /* 0xffffffdc00bc7947 */ /* 0x000fea000383ffff */
.L_x_20:
[----:B------:R-:W-:Y:S02]  /*3210*/  MOV R2, UR10 ;  /* 0x0000000a00027c02 */ /* 0x000fe40008000f00 */
[----:B------:R-:W-:Y:S07]  /*3220*/  MOV R8, R9 ;  /* 0x0000000900087202 */ /* 0x000fee0000000f00 */
.L_x_48:
[----:B-1----:R1:W2:Y:S02]  /*3230*/  SYNCS.PHASECHK.TRANS64.TRYWAIT P0, [R2+URZ+0x33c70], R9 ;  /* 0x033c7009020075a7 */ /* 0x0022a400080011ff */
[----:B--2---:R-:W-:Y:S05]  /*3240*/  @!P0 NANOSLEEP.SYNCS 0x989680 ;  /* 0x009896800000895d */ /* 0x004fea0003900000 */
[----:B------:R-:W2:Y:S02]  /*3250*/  @!P0 SYNCS.PHASECHK.TRANS64 P0, [R2+URZ+0x33c70], R9 ;  /* 0x033c7009020085a7 */ /* 0x000ea400080010ff */
[----:B--2---:R-:W-:Y:S05]  /*3260*/  @!P0 BRA `(.L_x_48) ;  /* 0xfffffffc00f08947 */ /* 0x004fea000383ffff */
[----:B------:R-:W-:Y:S05]  /*3270*/  BRA `(.L_x_49) ;  /* 0xffffffdc00c07947 */ /* 0x000fea000383ffff */
.L_x_22:
[----:B------:R-:W-:Y:S02]  /*3280*/  MOV R2, UR13 ;  /* 0x0000000d00027c02 */ /* 0x000fe40008000f00 */
[----:B------:R-:W-:Y:S07]  /*3290*/  MOV R8, R9 ;  /* 0x0000000900087202 */ /* 0x000fee0000000f00 */
.L_x_50:
[----:B-1----:R1:W2:Y:S02]  /*32a0*/  SYNCS.PHASECHK.TRANS64.TRYWAIT P0, [R2+URZ+0x33c70], R9 ;  /* 0x033c7009020075a7 */ /* 0x0022a400080011ff */
[----:B--2---:R-:W-:Y:S05]  /*32b0*/  @!P0 NANOSLEEP.SYNCS 0x989680 ;  /* 0x009896800000895d */ /* 0x004fea0003900000 */
[----:B------:R-:W2:Y:S02]  /*32c0*/  @!P0 SYNCS.PHASECHK.TRANS64 P0, [R2+URZ+0x33c70], R9 ;  /* 0x033c7009020085a7 */ /* 0x000ea400080010ff */
[----:B--2---:R-:W-:Y:S05]  /*32d0*/  @!P0 BRA `(.L_x_50) ;  /* 0xfffffffc00f08947 */ /* 0x004fea000383ffff */
[----:B------:R-:W-:Y:S05]  /*32e0*/  BRA `(.L_x_51) ;  /* 0xffffffe000807947 */ /* 0x000fea000383ffff */
.L_x_26:
[----:B------:R-:W-:-:S07]  /*32f0*/  MOV R18, R19 ;  /* 0x0000001300127202 */ /* 0x000fce0000000f00 */
.L_x_52:
[----:B-1----:R1:W2:Y:S02]  /*3300*/  SYNCS.PHASECHK.TRANS64.TRYWAIT P0, [R10+URZ+0x38], R19 ;  /* 0x000038130a0075a7 */ /* 0x0022a400080011ff */
[----:B--2---:R-:W-:Y:S05]  /*3310*/  @!P0 NANOSLEEP.SYNCS 0x989680 ;  /* 0x009896800000895d */ /* 0x004fea0003900000 */
[----:B------:R-:W2:Y:S02]  /*3320*/  @!P0 SYNCS.PHASECHK.TRANS64 P0, [R10+URZ+0x38], R19 ;  /* 0x000038130a0085a7 */ /* 0x000ea400080010ff */
[----:B--2---:R-:W-:Y:S05]  /*3330*/  @!P0 BRA `(.L_x_52) ;  /* 0xfffffffc00f08947 */ /* 0x004fea000383ffff */
[----:B------:R-:W-:Y:S05]  /*3340*/  BRA `(.L_x_53) ;  /* 0xffffffe400f07947 */ /* 0x000fea000383ffff */
.L_x_27:
[-C--:B------:R-:W-:Y:S02]  /*3350*/  MOV R24, R12.reuse ;  /* 0x0000000c00187202 */ /* 0x080fe40000000f00 */
[----:B------:R-:W-:-:S07]  /*3360*/  MOV R25, R12 ;  /* 0x0000000c00197202 */ /* 0x000fce0000000f00 */
.L_x_54:
[----:B-1----:R1:W2:Y:S02]  /*3370*/  SYNCS.PHASECHK.TRANS64.TRYWAIT P0, [R11+URZ+0x38], R25 ;  /* 0x000038190b0075a7 */ /* 0x0022a400080011ff */
[----:B--2---:R-:W-:Y:S05]  /*3380*/  @!P0 NANOSLEEP.SYNCS 0x989680 ;  /* 0x009896800000895d */ /* 0x004fea0003900000 */
[----:B------:R-:W2:Y:S02]  /*3390*/  @!P0 SYNCS.PHASECHK.TRANS64 P0, [R11+URZ+0x38], R25 ;  /* 0x000038190b0085a7 */ /* 0x000ea400080010ff */
[----:B--2---:R-:W-:Y:S05]  /*33a0*/  @!P0 BRA `(.L_x_54) ;  /* 0xfffffffc00f08947 */ /* 0x004fea000383ffff */
[----:B------:R-:W-:Y:S05]  /*33b0*/  BRA `(.L_x_55) ;  /* 0xffffffe800a87947 */ /* 0x000fea000383ffff */
.L_x_28:
[-C--:B------:R-:W-:Y:S02]  /*33c0*/  MOV R24, R12.reuse ;  /* 0x0000000c00187202 */ /* 0x080fe40000000f00 */
[----:B------:R-:W-:-:S07]  /*33d0*/  MOV R25, R12 ;  /* 0x0000000c00197202 */ /* 0x000fce0000000f00 */
.L_x_56:
[----:B-1----:R1:W2:Y:S02]  /*33e0*/  SYNCS.PHASECHK.TRANS64.TRYWAIT P1, [R9+URZ+0x38], R25 ;  /* 0x00003819090075a7 */ /* 0x0022a400080211ff */
[----:B--2---:R-:W-:Y:S05]  /*33f0*/  @!P1 NANOSLEEP.SYNCS 0x989680 ;  /* 0x009896800000995d */ /* 0x004fea0003900000 */
[----:B------:R-:W2:Y:S02]  /*3400*/  @!P1 SYNCS.PHASECHK.TRANS64 P1, [R9+URZ+0x38], R25 ;  /* 0x00003819090095a7 */ /* 0x000ea400080210ff */
[----:B--2---:R-:W-:Y:S05]  /*3410*/  @!P1 BRA `(.L_x_56) ;  /* 0xfffffffc00f09947 */ /* 0x004fea000383ffff */
[----:B------:R-:W-:Y:S05]  /*3420*/  BRA `(.L_x_57) ;  /* 0xffffffec001c7947 */ /* 0x000fea000383ffff */
.L_x_29:
[-C--:B------:R-:W-:Y:S02]  /*3430*/  MOV R24, R10.reuse ;  /* 0x0000000a00187202 */ /* 0x080fe40000000f00 */
[----:B-1----:R-:W-:-:S07]  /*3440*/  MOV R25, R10 ;  /* 0x0000000a00197202 */ /* 0x002fce0000000f00 */
.L_x_58:
[----:B-1----:R1:W2:Y:S02]  /*3450*/  SYNCS.PHASECHK.TRANS64.TRYWAIT P0, [R11+URZ+0x38], R25 ;  /* 0x000038190b0075a7 */ /* 0x0022a400080011ff */
[----:B--2---:R-:W-:Y:S05]  /*3460*/  @!P0 NANOSLEEP.SYNCS 0x989680 ;  /* 0x009896800000895d */ /* 0x004fea0003900000 */
[----:B------:R-:W2:Y:S02]  /*3470*/  @!P0 SYNCS.PHASECHK.TRANS64 P0, [R11+URZ+0x38], R25 ;  /* 0x000038190b0085a7 */ /* 0x000ea400080010ff */
[----:B--2---:R-:W-:Y:S05]  /*3480*/  @!P0 BRA `(.L_x_58) ;  /* 0xfffffffc00f08947 */ /* 0x004fea000383ffff */
[----:B------:R-:W-:Y:S05]  /*3490*/  BRA `(.L_x_59) ;  /* 0xffffffec006c7947 */ /* 0x000fea000383ffff */
.L_x_34:
[----:B------:R-:W-:-:S07]  /*34a0*/  MOV R4, R5 ;  /* 0x0000000500047202 */ /* 0x000fce0000000f00 */
.L_x_60:
[----:B-1----:R1:W2:Y:S02]  /*34b0*/  SYNCS.PHASECHK.TRANS64.TRYWAIT P0, [R2+URZ+0x33ca8], R5 ;  /* 0x033ca805020075a7 */ /* 0x0022a400080011ff */
[----:B--2---:R-:W-:Y:S05]  /*34c0*/  @!P0 NANOSLEEP.SYNCS 0x989680 ;  /* 0x009896800000895d */ /* 0x004fea0003900000 */
[----:B------:R-:W2:Y:S02]  /*34d0*/  @!P0 SYNCS.PHASECHK.TRANS64 P0, [R2+URZ+0x33ca8], R5 ;  /* 0x033ca805020085a7 */ /* 0x000ea400080010ff */
[----:B--2---:R-:W-:Y:S05]  /*34e0*/  @!P0 BRA `(.L_x_60) ;  /* 0xfffffffc00f08947 */ /* 0x004fea000383ffff */
[----:B------:R-:W-:Y:S05]  /*34f0*/  BRA `(.L_x_61) ;  /* 0xfffffff000907947 */ /* 0x000fea000383ffff */
        .weak           $__internal_0_$__cuda_sm10x_tcgen05_guardrail_trap_col_being_dealloced_not_returned_by_alloc
        .type           $__internal_0_$__cuda_sm10x_tcgen05_guardrail_trap_col_being_dealloced_not_returned_by_alloc,@function
        .size           $__internal_0_$__cuda_sm10x_tcgen05_guardrail_trap_col_being_dealloced_not_returned_by_alloc,($__internal_1_$__cuda_sm10x_tcgen05_guardrail_trap_phase_invalid_during_alloc - $__internal_0_$__cuda_sm10x_tcgen05_guardrail_trap_col_being_dealloced_not_returned_by_alloc)
$__internal_0_$__cuda_sm10x_tcgen05_guardrail_trap_col_being_dealloced_not_returned_by_alloc:
[----:B------:R-:W-:Y:S05]  /*3500*/  BPT.TRAP 0x1 ;  /* 0x000000040000795c */ /* 0x000fea0000300000 */
[----:B------:R-:W-:-:S04]  /*3510*/  HFMA2 R3, -RZ, RZ, 0, 0 ;  /* 0x00000000ff037431 */ /* 0x000fc800000001ff */
[----:B------:R-:W-:Y:S05]  /*3520*/  RET.REL.NODEC R2 `(_ZN9deep_gemm24sm100_fp8_gemm_1d1d_implILN4cute4UMMA5MajorE0ELS3_0ELj0ELj4096ELj7168ELj128ELj64ELj128ELj1ELj128ELj128ELj128ELj7ELj128ELj128ELj1ELb0ELj128ELNS_8GemmTypeE0ELb0EN7cutlass10bfloat16_tENS_16EpilogueIdentityEEEvPijjj14CUtensorMap_stS9_S9_S9_S9_) ;  /* 0xffffffc802b47950 */ /* 0x000fea0003c3ffff */
        .weak           $__internal_1_$__cuda_sm10x_tcgen05_guardrail_trap_phase_invalid_during_alloc
        .type           $__internal_1_$__cuda_sm10x_tcgen05_guardrail_trap_phase_invalid_during_alloc,@function
        .size           $__internal_1_$__cuda_sm10x_tcgen05_guardrail_trap_phase_invalid_during_alloc,($__internal_2_$__cuda_sm10x_tcgen05_guardrail_trap_unallocated_columns_being_dealloced - $__internal_1_$__cuda_sm10x_tcgen05_guardrail_trap_phase_invalid_during_alloc)
$__internal_1_$__cuda_sm10x_tcgen05_guardrail_trap_phase_invalid_during_alloc:
[----:B------:R-:W-:Y:S05]  /*3530*/  BPT.TRAP 0x1 ;  /* 0x000000040000795c */ /* 0x000fea0000300000 */
[----:B------:R-:W-:-:S04]  /*3540*/  MOV R3, 0x0 ;  /* 0x0000000000037802 */ /* 0x000fc80000000f00 */
[----:B------:R-:W-:Y:S05]  /*3550*/  RET.REL.NODEC R2 `(_ZN9deep_gemm24sm100_fp8_gemm_1d1d_implILN4cute4UMMA5MajorE0ELS3_0ELj0ELj4096ELj7168ELj128ELj64ELj128ELj1ELj128ELj128ELj128ELj7ELj128ELj128ELj1ELb0ELj128ELNS_8GemmTypeE0ELb0EN7cutlass10bfloat16_tENS_16EpilogueIdentityEEEvPijjj14CUtensorMap_stS9_S9_S9_S9_) ;  /* 0xffffffc802a87950 */ /* 0x000fea0003c3ffff */
        .weak           $__internal_2_$__cuda_sm10x_tcgen05_guardrail_trap_unallocated_columns_being_dealloced
        .type           $__internal_2_$__cuda_sm10x_tcgen05_guardrail_trap_unallocated_columns_being_dealloced,@function
        .size           $__internal_2_$__cuda_sm10x_tcgen05_guardrail_trap_unallocated_columns_being_dealloced,($__internal_3_$__cuda_sm20_div_u16 - $__internal_2_$__cuda_sm10x_tcgen05_guardrail_trap_unallocated_columns_being_dealloced)
$__internal_2_$__cuda_sm10x_tcgen05_guardrail_trap_unallocated_columns_being_dealloced:
[----:B------:R-:W-:Y:S05]  /*3560*/  BPT.TRAP 0x1 ;  /* 0x000000040000795c */ /* 0x000fea0000300000 */
[----:B------:R-:W-:-:S04]  /*3570*/  HFMA2 R3, -RZ, RZ, 0, 0 ;  /* 0x00000000ff037431 */ /* 0x000fc800000001ff */
[----:B------:R-:W-:Y:S05]  /*3580*/  RET.REL.NODEC R2 `(_ZN9deep_gemm24sm100_fp8_gemm_1d1d_implILN4cute4UMMA5MajorE0ELS3_0ELj0ELj4096ELj7168ELj128ELj64ELj128ELj1ELj128ELj128ELj128ELj7ELj128ELj128ELj1ELb0ELj128ELNS_8GemmTypeE0ELb0EN7cutlass10bfloat16_tENS_16EpilogueIdentityEEEvPijjj14CUtensorMap_stS9_S9_S9_S9_) ;  /* 0xffffffc8029c7950 */ /* 0x000fea0003c3ffff */
        .weak           $__internal_3_$__cuda_sm20_div_u16
        .type           $__internal_3_$__cuda_sm20_div_u16,@function
        .size           $__internal_3_$__cuda_sm20_div_u16,(.L_x_66 - $__internal_3_$__cuda_sm20_div_u16)
$__internal_3_$__cuda_sm20_div_u16:
[----:B------:R-:W1:Y:S01]  /*3590*/  I2F.U16 R7, R3 ;  /* 0x0000000300077306 */ /* 0x000e620000101000 */
[----:B------:R-:W-:Y:S02]  /*35a0*/  IMAD.MOV.U32 R6, RZ, RZ, 0x4b800000 ;  /* 0x4b800000ff067424 */ /* 0x000fe400078e00ff */
[----:B------:R-:W-:Y:S02]  /*35b0*/  HFMA2 R13, -RZ, RZ, 0, 0 ;  /* 0x00000000ff0d7431 */ /* 0x000fe400000001ff */
[----:B------:R-:W-:-:S03]  /*35c0*/  IMAD.MOV.U32 R12, RZ, RZ, R8 ;  /* 0x000000ffff0c7224 */ /* 0x000fc600078e0008 */
[----:B------:R-:W-:Y:S01]  /*35d0*/  I2F.U16.RZ R10, R4 ;  /* 0x00000004000a7306 */ /* 0x000fe2000010d000 */
[C---:B-1----:R-:W-:Y:S02]  /*35e0*/  FSETP.GEU.AND P1, PT, |R7|.reuse, 1.175494350822287508e-38, PT ;  /* 0x008000000700780b */ /* 0x042fe40003f2e200 */
[----:B------:R-:W-:Y:S02]  /*35f0*/  FSETP.GT.AND P2, PT, |R7|, 8.50705917302346158658e+37, PT ;  /* 0x7e8000000700780b */ /* 0x000fe40003f44200 */
[----:B------:R-:W-:Y:S02]  /*3600*/  FSEL R6, R6, 1, !P1 ;  /* 0x3f80000006067808 */ /* 0x000fe40004800000 */
[----:B------:R-:W-:Y:S02]  /*3610*/  ISETP.NE.U32.AND P1, PT, R3, RZ, PT ;  /* 0x000000ff0300720c */ /* 0x000fe40003f25070 */
[----:B------:R-:W-:-:S05]  /*3620*/  FSEL R6, R6, 0.25, !P2 ;  /* 0x3e80000006067808 */ /* 0x000fca0005000000 */
[----:B------:R-:W-:-:S06]  /*3630*/  FMUL R7, R7, R6 ;  /* 0x0000000607077220 */ /* 0x000fcc0000400000 */
[----:B------:R-:W1:Y:S02]  /*3640*/  MUFU.RCP R7, R7 ;  /* 0x0000000700077308 */ /* 0x000e640000001000 */
[----:B-1----:R-:W-:-:S04]  /*3650*/  FMUL R11, R6, R7 ;  /* 0x00000007060b7220 */ /* 0x002fc80000400000 */
[----:B------:R-:W-:-:S04]  /*3660*/  VIADD R11, R11, 0x2 ;  /* 0x000000020b0b7836 */ /* 0x000fc80000000000 */
[----:B------:R-:W-:-:S06]  /*3670*/  FMUL.RZ R6, R10, R11 ;  /* 0x0000000b0a067220 */ /* 0x000fcc000040c000 */
[----:B------:R-:W1:Y:S02]  /*3680*/  F2I.U32.TRUNC.NTZ R6, R6 ;  /* 0x0000000600067305 */ /* 0x000e64000020f000 */
[----:B-1----:R-:W-:Y:S02]  /*3690*/  LOP3.LUT R10, R6, 0xffff, RZ, 0xc0, !PT ;  /* 0x0000ffff060a7812 */ /* 0x002fe400078ec0ff */
[----:B------:R-:W-:Y:S01]  /*36a0*/  @!P1 MOV R10, 0xffffffff ;  /* 0xffffffff000a9802 */ /* 0x000fe20000000f00 */
[----:B------:R-:W-:Y:S06]  /*36b0*/  RET.REL.NODEC R12 `(_ZN9deep_gemm24sm100_fp8_gemm_1d1d_implILN4cute4UMMA5MajorE0ELS3_0ELj0ELj4096ELj7168ELj128ELj64ELj128ELj1ELj128ELj128ELj128ELj7ELj128ELj128ELj1ELb0ELj128ELNS_8GemmTypeE0ELb0EN7cutlass10bfloat16_tENS_16EpilogueIdentityEEEvPijjj14CUtensorMap_stS9_S9_S9_S9_) ;  /* 0xffffffc80c507950 */ /* 0x000fec0003c3ffff */
.L_x_62:
[----:B------:R-:W-:-:S00]  /*36c0*/  BRA `(.L_x_62) ;  /* 0xfffffffc00fc7947 */ /* 0x000fc0000383ffff */
[----:B------:R-:W-:-:S00]  /*36d0*/  NOP ;  /* 0x0000000000007918 */ /* 0x000fc00000000000 */
        /* <DEDUP_REMOVED lines=10> */
.L_x_66:


//--------------------- .nv.shared._ZN9deep_gemm24sm100_fp8_gemm_1d1d_implILN4cute4UMMA5MajorE0ELS3_0ELj0ELj4096ELj7168ELj128ELj64ELj128ELj1ELj128ELj128ELj128ELj7ELj128ELj128ELj1ELb0ELj128ELNS_8GemmTypeE0ELb0EN7cutlass10bfloat16_tENS_16EpilogueIdentityEEEvPijjj14CUtensorMap_stS9_S9_S9_S9_ --------------------------
	.section	.nv.shared._ZN9deep_gemm24sm100_fp8_gemm_1d1d_implILN4cute4UMMA5MajorE0ELS3_0ELj0ELj4096ELj7168ELj128ELj64ELj128ELj1ELj128ELj128ELj128ELj7ELj128ELj128ELj1ELb0ELj128ELNS_8GemmTypeE0ELb0EN7cutlass10bfloat16_tENS_16EpilogueIdentityEEEvPijjj14CUtensorMap_stS9_S9_S9_S9_,"aw",@nobits
	.sectionflags	@""
	.align	1024
	.zero		1024


//--------------------- .nv.shared.reserved.0     --------------------------
	.section	.nv.shared.reserved.0,"aw",@nobits
	.align	8
	.weak		__nv_reservedSMEM_offset_0_alias
	.size		__nv_reservedSMEM_offset_0_alias, 0, 64
	.other		__nv_reservedSMEM_offset_0_alias,@"STO_CUDA_RESERVED_SHARED STV_DEFAULT"
__nv_reservedSMEM_offset_0_alias:
	.zero		0
.nv.shared.reserved.0:
	.zero		64
	.weak		__nv_reservedSMEM_allocation_phase
	.type		__nv_reservedSMEM_allocation_phase,@object
	.size		__nv_reservedSMEM_allocation_phase,(.L_0 - __nv_reservedSMEM_allocation_phase)
__nv_reservedSMEM_allocation_phase:
	.zero		1
.L_0:
	.zero		7
	.weak		__nv_reservedSMEM_devtool_atexit_pc
	.type		__nv_reservedSMEM_devtool_atexit_pc,@object
	.size		__nv_reservedSMEM_devtool_atexit_pc,(__nv_reservedSMEM_allocation_mask - __nv_reservedSMEM_devtool_atexit_pc)
__nv_reservedSMEM_devtool_atexit_pc:
	.zero		8
	.weak		__nv_reservedSMEM_allocation_mask
	.type		__nv_reservedSMEM_allocation_mask,@object
	.size		__nv_reservedSMEM_allocation_mask,(.L_2 - __nv_reservedSMEM_allocation_mask)
__nv_reservedSMEM_allocation_mask:
	.zero		4
.L_2:


//--------------------- .nv.global                --------------------------
	.section	.nv.global,"aw",@nobits
.nv.global:
	.type		_ZN45_INTERNAL_8ccdd624_9_kernel_cu_c9f6689a_960484cute1_E,@object
	.size		_ZN45_INTERNAL_8ccdd624_9_kernel_cu_c9f6689a_960484cute1_E,(_ZN45_INTERNAL_8ccdd624_9_kernel_cu_c9f6689a_960484cuda3std3__45__cpo6cbeginE - _ZN45_INTERNAL_8ccdd624_9_kernel_cu_c9f6689a_960484cute1_E)
_ZN45_INTERNAL_8ccdd624_9_kernel_cu_c9f6689a_960484cute1_E:
	.zero		1
	.type		_ZN45_INTERNAL_8ccdd624_9_kernel_cu_c9f6689a_960484cuda3std3__45__cpo6cbeginE,@object
	.size		_ZN45_INTERNAL_8ccdd624_9_kernel_cu_c9f6689a_960484cuda3std3__45__cpo6cbeginE,(_ZN45_INTERNAL_8ccdd624_9_kernel_cu_c9f6689a_960484cuda3std3__48in_placeE - _ZN45_INTERNAL_8ccdd624_9_kernel_cu_c9f6689a_960484cuda3std3__45__cpo6cbeginE)
_ZN45_INTERNAL_8ccdd624_9_kernel_cu_c9f6689a_960484cuda3std3__45__cpo6cbeginE:
	.zero		1
	.type		_ZN45_INTERNAL_8ccdd624_9_kernel_cu_c9f6689a_960484cuda3std3__48in_placeE,@object
	.size		_ZN45_INTERNAL_8ccdd624_9_kernel_cu_c9f6689a_960484cuda3std3__48in_placeE,(_ZN45_INTERNAL_8ccdd624_9_kernel_cu_c9f6689a_960484cuda3std6ranges3__45__cpo9iter_moveE - _ZN45_INTERNAL_8ccdd624_9_kernel_cu_c9f6689a_960484cuda3std3__48in_placeE)
_ZN45_INTERNAL_8ccdd624_9_kernel_cu_c9f6689a_960484cuda3std3__48in_placeE:
	.zero		1
	.type		_ZN45_INTERNAL_8ccdd624_9_kernel_cu_c9f6689a_960484cuda3std6ranges3__45__cpo9iter_moveE,@object
	.size		_ZN45_INTERNAL_8ccdd624_9_kernel_cu_c9f6689a_960484cuda3std6ranges3__45__cpo9iter_moveE,(_ZN45_INTERNAL_8ccdd624_9_kernel_cu_c9f6689a_960484cuda3std3__45__cpo5beginE - _ZN45_INTERNAL_8ccdd624_9_kernel_cu_c9f6689a_960484cuda3std6ranges3__45__cpo9iter_moveE)
_ZN45_INTERNAL_8ccdd624_9_kernel_cu_c9f6689a_960484cuda3std6ranges3__45__cpo9iter_moveE:
	.zero		1
	.type		_ZN45_INTERNAL_8ccdd624_9_kernel_cu_c9f6689a_960484cuda3std3__45__cpo5beginE,@object
	.size		_ZN45_INTERNAL_8ccdd624_9_kernel_cu_c9f6689a_960484cuda3std3__45__cpo5beginE,(_ZN45_INTERNAL_8ccdd624_9_kernel_cu_c9f6689a_960484cuda3std3__447_GLOBAL__N__8ccdd624_9_kernel_cu_c9f6689a_960486ignoreE - _ZN45_INTERNAL_8ccdd624_9_kernel_cu_c9f6689a_960484cuda3std3__45__cpo5beginE)
_ZN45_INTERNAL_8ccdd624_9_kernel_cu_c9f6689a_960484cuda3std3__45__cpo5beginE:
	.zero		1
	.type		_ZN45_INTERNAL_8ccdd624_9_kernel_cu_c9f6689a_960484cuda3std3__447_GLOBAL__N__8ccdd624_9_kernel_cu_c9f6689a_960486ignoreE,@object
	.size		_ZN45_INTERNAL_8ccdd624_9_kernel_cu_c9f6689a_960484cuda3std3__447_GLOBAL__N__8ccdd624_9_kernel_cu_c9f6689a_960486ignoreE,(_ZN45_INTERNAL_8ccdd624_9_kernel_cu_c9f6689a_960484cute7productE - _ZN45_INTERNAL_8ccdd624_9_kernel_cu_c9f6689a_960484cuda3std3__447_GLOBAL__N__8ccdd624_9_kernel_cu_c9f6689a_960486ignoreE)
_ZN45_INTERNAL_8ccdd624_9_kernel_cu_c9f6689a_960484cuda3std3__447_GLOBAL__N__8ccdd624_9_kernel_cu_c9f6689a_960486ignoreE:
	.zero		1
	.type		_ZN45_INTERNAL_8ccdd624_9_kernel_cu_c9f6689a_960484cute7productE,@object
	.size		_ZN45_INTERNAL_8ccdd624_9_kernel_cu_c9f6689a_960484cute7productE,(_ZN45_INTERNAL_8ccdd624_9_kernel_cu_c9f6689a_960484cuda3std3__45__cpo3endE - _ZN45_INTERNAL_8ccdd624_9_kernel_cu_c9f6689a_960484cute7productE)
_ZN45_INTERNAL_8ccdd624_9_kernel_cu_c9f6689a_960484cute7productE:
	.zero		1
	.type		_ZN45_INTERNAL_8ccdd624_9_kernel_cu_c9f6689a_960484cuda3std3__45__cpo3endE,@object
	.size		_ZN45_INTERNAL_8ccdd624_9_kernel_cu_c9f6689a_960484cuda3std3__45__cpo3endE,(_ZN45_INTERNAL_8ccdd624_9_kernel_cu_c9f6689a_960484cuda3std3__419piecewise_constructE - _ZN45_INTERNAL_8ccdd624_9_kernel_cu_c9f6689a_960484cuda3std3__45__cpo3endE)
_ZN45_INTERNAL_8ccdd624_9_kernel_cu_c9f6689a_960484cuda3std3__45__cpo3endE:
	.zero		1
	.type		_ZN45_INTERNAL_8ccdd624_9_kernel_cu_c9f6689a_960484cuda3std3__419piecewise_constructE,@object
	.size		_ZN45_INTERNAL_8ccdd624_9_kernel_cu_c9f6689a_960484cuda3std3__419piecewise_constructE,(_ZN45_INTERNAL_8ccdd624_9_kernel_cu_c9f6689a_960484cuda3std3__45__cpo4cendE - _ZN45_INTERNAL_8ccdd624_9_kernel_cu_c9f6689a_960484cuda3std3__419piecewise_constructE)
_ZN45_INTERNAL_8ccdd624_9_kernel_cu_c9f6689a_960484cuda3std3__419piecewise_constructE:
	.zero		1
	.type		_ZN45_INTERNAL_8ccdd624_9_kernel_cu_c9f6689a_960484cuda3std3__45__cpo4cendE,@object
	.size		_ZN45_INTERNAL_8ccdd624_9_kernel_cu_c9f6689a_960484cuda3std3__45__cpo4cendE,(_ZN45_INTERNAL_8ccdd624_9_kernel_cu_c9f6689a_960484cuda3std6ranges3__45__cpo4swapE - _ZN45_INTERNAL_8ccdd624_9_kernel_cu_c9f6689a_960484cuda3std3__45__cpo4cendE)
_ZN45_INTERNAL_8ccdd624_9_kernel_cu_c9f6689a_960484cuda3std3__45__cpo4cendE:
	.zero		1
	.type		_ZN45_INTERNAL_8ccdd624_9_kernel_cu_c9f6689a_960484cuda3std6ranges3__45__cpo4swapE,@object
	.size		_ZN45_INTERNAL_8ccdd624_9_kernel_cu_c9f6689a_960484cuda3std6ranges3__45__cpo4swapE,(.L_10 - _ZN45_INTERNAL_8ccdd624_9_kernel_cu_c9f6689a_960484cuda3std6ranges3__45__cpo4swapE)
_ZN45_INTERNAL_8ccdd624_9_kernel_cu_c9f6689a_960484cuda3std6ranges3__45__cpo4swapE:
	.zero		1
.L_10:


//--------------------- .nv.constant0._ZN9deep_gemm24sm100_fp8_gemm_1d1d_implILN4cute4UMMA5MajorE0ELS3_0ELj0ELj4096ELj7168ELj128ELj64ELj128ELj1ELj128ELj128ELj128ELj7ELj128ELj128ELj1ELb0ELj128ELNS_8GemmTypeE0ELb0EN7cutlass10bfloat16_tENS_16EpilogueIdentityEEEvPijjj14CUtensorMap_stS9_S9_S9_S9_ --------------------------
	.section	.nv.constant0._ZN9deep_gemm24sm100_fp8_gemm_1d1d_implILN4cute4UMMA5MajorE0ELS3_0ELj0ELj4096ELj7168ELj128ELj64ELj128ELj1ELj128ELj128ELj128ELj7ELj128ELj128ELj1ELb0ELj128ELNS_8GemmTypeE0ELb0EN7cutlass10bfloat16_tENS_16EpilogueIdentityEEEvPijjj14CUtensorMap_stS9_S9_S9_S9_,"a",@progbits
	.sectionflags	@""
	.align	4
.nv.constant0._ZN9deep_gemm24sm100_fp8_gemm_1d1d_implILN4cute4UMMA5MajorE0ELS3_0ELj0ELj4096ELj7168ELj128ELj64ELj128ELj1ELj128ELj128ELj128ELj7ELj128ELj128ELj1ELb0ELj128ELNS_8GemmTypeE0ELb0EN7cutlass10bfloat16_tENS_16EpilogueIdentityEEEvPijjj14CUtensorMap_stS9_S9_S9_S9_:
	.zero		1600


//--------------------- SYMBOLS --------------------------

	.type		.nv.reservedSmem.offset0,@object
	.size		.nv.reservedSmem.offset0,0x4
	.type		.nv.reservedSmem.cap,@object
	.size		.nv.reservedSmem.cap,0x4
